//
// Generated by NVIDIA NVVM Compiler
//
// Compiler Build ID: CL-36424714
// Cuda compilation tools, release 13.0, V13.0.88
// Based on NVVM 20.0.0
//

.version 9.0
.target sm_100
.address_size 64

	// .globl	_Z7dkernelPlS_S_iiiiii
.extern .shared .align 16 .b8 shared_filter[];

.visible .entry _Z7dkernelPlS_S_iiiiii(
	.param .u64 .ptr .align 1 _Z7dkernelPlS_S_iiiiii_param_0,
	.param .u64 .ptr .align 1 _Z7dkernelPlS_S_iiiiii_param_1,
	.param .u64 .ptr .align 1 _Z7dkernelPlS_S_iiiiii_param_2,
	.param .u32 _Z7dkernelPlS_S_iiiiii_param_3,
	.param .u32 _Z7dkernelPlS_S_iiiiii_param_4,
	.param .u32 _Z7dkernelPlS_S_iiiiii_param_5,
	.param .u32 _Z7dkernelPlS_S_iiiiii_param_6,
	.param .u32 _Z7dkernelPlS_S_iiiiii_param_7,
	.param .u32 _Z7dkernelPlS_S_iiiiii_param_8
)
{
	.reg .pred 	%p<98>;
	.reg .b32 	%r<100>;
	.reg .b64 	%rd<143>;

	ld.param.u64 	%rd47, [_Z7dkernelPlS_S_iiiiii_param_0];
	ld.param.u64 	%rd45, [_Z7dkernelPlS_S_iiiiii_param_1];
	ld.param.u32 	%r37, [_Z7dkernelPlS_S_iiiiii_param_3];
	ld.param.u32 	%r38, [_Z7dkernelPlS_S_iiiiii_param_4];
	ld.param.u32 	%r39, [_Z7dkernelPlS_S_iiiiii_param_5];
	ld.param.u32 	%r40, [_Z7dkernelPlS_S_iiiiii_param_6];
	ld.param.u32 	%r41, [_Z7dkernelPlS_S_iiiiii_param_7];
	ld.param.u32 	%r42, [_Z7dkernelPlS_S_iiiiii_param_8];
	cvta.to.global.u64 	%rd1, %rd47;
	mov.u32 	%r43, %ctaid.x;
	mov.u32 	%r1, %ntid.x;
	mov.u32 	%r93, %tid.x;
	mad.lo.s32 	%r3, %r43, %r1, %r93;
	mul.lo.s32 	%r44, %r40, %r39;
	mul.lo.s32 	%r45, %r44, %r41;
	mul.lo.s32 	%r4, %r45, %r42;
	setp.ge.s32 	%p2, %r93, %r4;
	@%p2 bra 	$L__BB0_3;
	cvta.to.global.u64 	%rd2, %rd45;
$L__BB0_2:
	mul.wide.s32 	%rd48, %r93, 8;
	add.s64 	%rd49, %rd2, %rd48;
	ld.global.u64 	%rd50, [%rd49];
	shl.b32 	%r46, %r93, 3;
	mov.u32 	%r47, shared_filter;
	add.s32 	%r48, %r47, %r46;
	st.shared.u64 	[%r48], %rd50;
	add.s32 	%r93, %r93, %r1;
	setp.lt.s32 	%p3, %r93, %r4;
	@%p3 bra 	$L__BB0_2;
$L__BB0_3:
	bar.sync 	0;
	mul.lo.s32 	%r7, %r38, %r37;
	mul.lo.s32 	%r49, %r42, %r7;
	setp.ge.s32 	%p4, %r3, %r49;
	@%p4 bra 	$L__BB0_51;
	rem.s32 	%r8, %r3, %r7;
	setp.lt.s32 	%p5, %r39, 1;
	mov.b64 	%rd121, 0;
	@%p5 bra 	$L__BB0_50;
	shr.u32 	%r50, %r41, 1;
	rem.s32 	%r51, %r8, %r38;
	sub.s32 	%r9, %r51, %r50;
	div.s32 	%r10, %r3, %r7;
	min.s32 	%r52, %r40, %r41;
	setp.lt.s32 	%p6, %r52, 1;
	@%p6 bra 	$L__BB0_50;
	and.b32  	%r11, %r41, 7;
	and.b32  	%r12, %r41, 3;
	and.b32  	%r13, %r41, 2147483640;
	mul.lo.s32 	%r14, %r10, %r39;
	div.s32 	%r54, %r8, %r38;
	shr.u32 	%r55, %r40, 1;
	sub.s32 	%r15, %r54, %r55;
	mov.b64 	%rd121, 0;
	mov.b32 	%r94, 0;
$L__BB0_7:
	add.s32 	%r57, %r94, %r14;
	mul.lo.s32 	%r17, %r57, %r40;
	mov.b32 	%r95, 0;
$L__BB0_8:
	setp.lt.u32 	%p7, %r41, 8;
	add.s32 	%r59, %r15, %r95;
	setp.gt.s32 	%p8, %r59, -1;
	setp.lt.s32 	%p9, %r59, %r37;
	and.pred  	%p1, %p8, %p9;
	mad.lo.s32 	%r60, %r94, %r37, %r59;
	mul.lo.s32 	%r19, %r60, %r38;
	add.s32 	%r61, %r95, %r17;
	mul.lo.s32 	%r20, %r61, %r41;
	mov.b32 	%r98, 0;
	@%p7 bra 	$L__BB0_27;
	mov.b32 	%r96, 0;
$L__BB0_10:
	.pragma "nounroll";
	add.s32 	%r22, %r9, %r96;
	setp.gt.s32 	%p10, %r22, -1;
	setp.lt.s32 	%p11, %r22, %r38;
	and.pred  	%p12, %p10, %p11;
	and.pred  	%p14, %p1, %p12;
	add.s32 	%r63, %r96, %r20;
	shl.b32 	%r64, %r63, 3;
	mov.u32 	%r65, shared_filter;
	add.s32 	%r23, %r65, %r64;
	not.pred 	%p15, %p14;
	@%p15 bra 	$L__BB0_12;
	add.s32 	%r66, %r22, %r19;
	mul.wide.s32 	%rd55, %r66, 8;
	add.s64 	%rd56, %rd1, %rd55;
	ld.global.u64 	%rd57, [%rd56];
	ld.shared.u64 	%rd58, [%r23];
	mad.lo.s64 	%rd121, %rd58, %rd57, %rd121;
$L__BB0_12:
	add.s32 	%r67, %r22, 1;
	setp.gt.s32 	%p16, %r67, -1;
	setp.lt.s32 	%p17, %r67, %r38;
	and.pred  	%p18, %p16, %p17;
	and.pred  	%p19, %p1, %p18;
	cvt.s64.s32 	%rd59, %r96;
	cvt.s64.s32 	%rd60, %r9;
	cvt.s64.s32 	%rd61, %r19;
	add.s64 	%rd62, %rd60, %rd59;
	add.s64 	%rd63, %rd62, %rd61;
	shl.b64 	%rd64, %rd63, 3;
	add.s64 	%rd8, %rd1, %rd64;
	not.pred 	%p20, %p19;
	@%p20 bra 	$L__BB0_14;
	ld.global.u64 	%rd65, [%rd8+8];
	ld.shared.u64 	%rd66, [%r23+8];
	mad.lo.s64 	%rd121, %rd66, %rd65, %rd121;
$L__BB0_14:
	add.s32 	%r68, %r22, 2;
	setp.gt.s32 	%p21, %r68, -1;
	setp.lt.s32 	%p22, %r68, %r38;
	and.pred  	%p23, %p21, %p22;
	and.pred  	%p24, %p1, %p23;
	not.pred 	%p25, %p24;
	@%p25 bra 	$L__BB0_16;
	ld.global.u64 	%rd67, [%rd8+16];
	ld.shared.u64 	%rd68, [%r23+16];
	mad.lo.s64 	%rd121, %rd68, %rd67, %rd121;
$L__BB0_16:
	add.s32 	%r69, %r22, 3;
	setp.gt.s32 	%p26, %r69, -1;
	setp.lt.s32 	%p27, %r69, %r38;
	and.pred  	%p28, %p26, %p27;
	and.pred  	%p29, %p1, %p28;
	not.pred 	%p30, %p29;
	@%p30 bra 	$L__BB0_18;
	ld.global.u64 	%rd69, [%rd8+24];
	ld.shared.u64 	%rd70, [%r23+24];
	mad.lo.s64 	%rd121, %rd70, %rd69, %rd121;
$L__BB0_18:
	add.s32 	%r70, %r22, 4;
	setp.gt.s32 	%p31, %r70, -1;
	setp.lt.s32 	%p32, %r70, %r38;
	and.pred  	%p33, %p31, %p32;
	and.pred  	%p34, %p1, %p33;
	not.pred 	%p35, %p34;
	@%p35 bra 	$L__BB0_20;
	ld.global.u64 	%rd71, [%rd8+32];
	ld.shared.u64 	%rd72, [%r23+32];
	mad.lo.s64 	%rd121, %rd72, %rd71, %rd121;
$L__BB0_20:
	add.s32 	%r71, %r22, 5;
	setp.gt.s32 	%p36, %r71, -1;
	setp.lt.s32 	%p37, %r71, %r38;
	and.pred  	%p38, %p36, %p37;
	and.pred  	%p39, %p1, %p38;
	not.pred 	%p40, %p39;
	@%p40 bra 	$L__BB0_22;
	ld.global.u64 	%rd73, [%rd8+40];
	ld.shared.u64 	%rd74, [%r23+40];
	mad.lo.s64 	%rd121, %rd74, %rd73, %rd121;
$L__BB0_22:
	add.s32 	%r72, %r22, 6;
	setp.gt.s32 	%p41, %r72, -1;
	setp.lt.s32 	%p42, %r72, %r38;
	and.pred  	%p43, %p41, %p42;
	and.pred  	%p44, %p1, %p43;
	not.pred 	%p45, %p44;
	@%p45 bra 	$L__BB0_24;
	ld.global.u64 	%rd75, [%rd8+48];
	ld.shared.u64 	%rd76, [%r23+48];
	mad.lo.s64 	%rd121, %rd76, %rd75, %rd121;
$L__BB0_24:
	add.s32 	%r73, %r22, 7;
	setp.gt.s32 	%p46, %r73, -1;
	setp.lt.s32 	%p47, %r73, %r38;
	and.pred  	%p48, %p46, %p47;
	and.pred  	%p49, %p1, %p48;
	not.pred 	%p50, %p49;
	@%p50 bra 	$L__BB0_26;
	ld.global.u64 	%rd77, [%rd8+56];
	ld.shared.u64 	%rd78, [%r23+56];
	mad.lo.s64 	%rd121, %rd78, %rd77, %rd121;
$L__BB0_26:
	add.s32 	%r96, %r96, 8;
	setp.ne.s32 	%p51, %r96, %r13;
	mov.u32 	%r98, %r13;
	@%p51 bra 	$L__BB0_10;
$L__BB0_27:
	setp.eq.s32 	%p52, %r11, 0;
	@%p52 bra 	$L__BB0_48;
	add.s32 	%r74, %r11, -1;
	setp.lt.u32 	%p53, %r74, 3;
	@%p53 bra 	$L__BB0_38;
	add.s32 	%r26, %r9, %r98;
	setp.gt.s32 	%p54, %r26, -1;
	setp.lt.s32 	%p55, %r26, %r38;
	and.pred  	%p56, %p54, %p55;
	and.pred  	%p58, %p1, %p56;
	add.s32 	%r75, %r98, %r20;
	shl.b32 	%r76, %r75, 3;
	mov.u32 	%r77, shared_filter;
	add.s32 	%r27, %r77, %r76;
	not.pred 	%p59, %p58;
	@%p59 bra 	$L__BB0_31;
	add.s32 	%r78, %r26, %r19;
	mul.wide.s32 	%rd80, %r78, 8;
	add.s64 	%rd81, %rd1, %rd80;
	ld.global.u64 	%rd82, [%rd81];
	ld.shared.u64 	%rd83, [%r27];
	mad.lo.s64 	%rd121, %rd83, %rd82, %rd121;
$L__BB0_31:
	add.s32 	%r79, %r26, 1;
	setp.gt.s32 	%p60, %r79, -1;
	setp.lt.s32 	%p61, %r79, %r38;
	and.pred  	%p62, %p60, %p61;
	and.pred  	%p63, %p1, %p62;
	cvt.u64.u32 	%rd84, %r98;
	cvt.s64.s32 	%rd85, %r9;
	cvt.s64.s32 	%rd86, %r19;
	add.s64 	%rd87, %rd85, %rd84;
	add.s64 	%rd88, %rd87, %rd86;
	shl.b64 	%rd89, %rd88, 3;
	add.s64 	%rd27, %rd1, %rd89;
	not.pred 	%p64, %p63;
	@%p64 bra 	$L__BB0_33;
	ld.global.u64 	%rd90, [%rd27+8];
	ld.shared.u64 	%rd91, [%r27+8];
	mad.lo.s64 	%rd121, %rd91, %rd90, %rd121;
$L__BB0_33:
	add.s32 	%r80, %r26, 2;
	setp.gt.s32 	%p65, %r80, -1;
	setp.lt.s32 	%p66, %r80, %r38;
	and.pred  	%p67, %p65, %p66;
	and.pred  	%p68, %p1, %p67;
	not.pred 	%p69, %p68;
	@%p69 bra 	$L__BB0_35;
	ld.global.u64 	%rd92, [%rd27+16];
	ld.shared.u64 	%rd93, [%r27+16];
	mad.lo.s64 	%rd121, %rd93, %rd92, %rd121;
$L__BB0_35:
	add.s32 	%r81, %r26, 3;
	setp.gt.s32 	%p70, %r81, -1;
	setp.lt.s32 	%p71, %r81, %r38;
	and.pred  	%p72, %p70, %p71;
	and.pred  	%p73, %p1, %p72;
	not.pred 	%p74, %p73;
	@%p74 bra 	$L__BB0_37;
	ld.global.u64 	%rd94, [%rd27+24];
	ld.shared.u64 	%rd95, [%r27+24];
	mad.lo.s64 	%rd121, %rd95, %rd94, %rd121;
$L__BB0_37:
	add.s32 	%r98, %r98, 4;
$L__BB0_38:
	setp.eq.s32 	%p75, %r12, 0;
	@%p75 bra 	$L__BB0_48;
	setp.eq.s32 	%p76, %r12, 1;
	@%p76 bra 	$L__BB0_45;
	add.s32 	%r30, %r9, %r98;
	setp.gt.s32 	%p77, %r30, -1;
	setp.lt.s32 	%p78, %r30, %r38;
	and.pred  	%p79, %p77, %p78;
	and.pred  	%p81, %p1, %p79;
	add.s32 	%r82, %r98, %r20;
	shl.b32 	%r83, %r82, 3;
	mov.u32 	%r84, shared_filter;
	add.s32 	%r31, %r84, %r83;
	not.pred 	%p82, %p81;
	@%p82 bra 	$L__BB0_42;
	add.s32 	%r85, %r30, %r19;
	mul.wide.s32 	%rd97, %r85, 8;
	add.s64 	%rd98, %rd1, %rd97;
	ld.global.u64 	%rd99, [%rd98];
	ld.shared.u64 	%rd100, [%r31];
	mad.lo.s64 	%rd121, %rd100, %rd99, %rd121;
$L__BB0_42:
	add.s32 	%r86, %r30, 1;
	setp.gt.s32 	%p83, %r86, -1;
	setp.lt.s32 	%p84, %r86, %r38;
	and.pred  	%p85, %p83, %p84;
	and.pred  	%p86, %p1, %p85;
	not.pred 	%p87, %p86;
	@%p87 bra 	$L__BB0_44;
	cvt.s64.s32 	%rd101, %r19;
	cvt.s64.s32 	%rd102, %r9;
	cvt.s64.s32 	%rd103, %r98;
	add.s64 	%rd104, %rd102, %rd103;
	add.s64 	%rd105, %rd104, %rd101;
	shl.b64 	%rd106, %rd105, 3;
	add.s64 	%rd107, %rd1, %rd106;
	ld.global.u64 	%rd108, [%rd107+8];
	ld.shared.u64 	%rd109, [%r31+8];
	mad.lo.s64 	%rd121, %rd109, %rd108, %rd121;
$L__BB0_44:
	add.s32 	%r98, %r98, 2;
$L__BB0_45:
	and.b32  	%r87, %r41, 1;
	setp.eq.b32 	%p88, %r87, 1;
	not.pred 	%p89, %p88;
	@%p89 bra 	$L__BB0_48;
	add.s32 	%r34, %r9, %r98;
	setp.gt.s32 	%p90, %r34, -1;
	setp.lt.s32 	%p91, %r34, %r38;
	and.pred  	%p92, %p90, %p91;
	and.pred  	%p94, %p1, %p92;
	not.pred 	%p95, %p94;
	@%p95 bra 	$L__BB0_48;
	add.s32 	%r88, %r34, %r19;
	add.s32 	%r89, %r98, %r20;
	mul.wide.s32 	%rd110, %r88, 8;
	add.s64 	%rd111, %rd1, %rd110;
	ld.global.u64 	%rd112, [%rd111];
	shl.b32 	%r90, %r89, 3;
	mov.u32 	%r91, shared_filter;
	add.s32 	%r92, %r91, %r90;
	ld.shared.u64 	%rd113, [%r92];
	mad.lo.s64 	%rd121, %rd113, %rd112, %rd121;
$L__BB0_48:
	add.s32 	%r95, %r95, 1;
	setp.ne.s32 	%p96, %r95, %r40;
	@%p96 bra 	$L__BB0_8;
	add.s32 	%r94, %r94, 1;
	setp.ne.s32 	%p97, %r94, %r39;
	@%p97 bra 	$L__BB0_7;
$L__BB0_50:
	ld.param.u64 	%rd117, [_Z7dkernelPlS_S_iiiiii_param_2];
	cvta.to.global.u64 	%rd114, %rd117;
	mul.wide.s32 	%rd115, %r3, 8;
	add.s64 	%rd116, %rd114, %rd115;
	st.global.u64 	[%rd116], %rd121;
$L__BB0_51:
	ret;

}


// ===== COMPILED SASS (sm_100) =====

	.target	sm_100

	.elftype	@"ET_EXEC"


//--------------------- .note.nv.tkinfo           --------------------------
	.section	.note.nv.tkinfo,"",@"SHT_NOTE"
	.sectionflags	@"SHF_NOTE_NV_TKINFO"
	.tkinfo
        /*0018*/ 	.word	0x00000002
        /*0030*/ 	.string	""
        /*0030*/ 	.string	"ptxas"
        /*0030*/ 	.string	"Cuda compilation tools, release 13.0, V13.0.88"
        /*0030*/ 	.string	"Build cuda_13.0.r13.0/compiler.36424714_0"
        /*0030*/ 	.string	"-arch sm_100 -m 64 "



//--------------------- .note.nv.cuinfo           --------------------------
	.section	.note.nv.cuinfo,"",@"SHT_NOTE"
	.sectionflags	@"SHF_NOTE_NV_CUINFO"
        /*0018*/ 	.short	0x0002
        /*001a*/ 	.short	0x0064
        /*001c*/ 	.short	0x0082
	.zero		2


//--------------------- .nv.info                  --------------------------
	.section	.nv.info,"",@"SHT_CUDA_INFO"
	.align	4


	//----- nvinfo : EIATTR_REGCOUNT
	.align		4
        /*0000*/ 	.byte	0x04, 0x2f
        /*0002*/ 	.short	(.L_1 - .L_0)
	.align		4
.L_0:
        /*0004*/ 	.word	index@(_Z7dkernelPlS_S_iiiiii)
        /*0008*/ 	.word	0x00000020


	//----- nvinfo : EIATTR_FRAME_SIZE
	.align		4
.L_1:
        /*000c*/ 	.byte	0x04, 0x11
        /*000e*/ 	.short	(.L_3 - .L_2)
	.align		4
.L_2:
        /*0010*/ 	.word	index@(_Z7dkernelPlS_S_iiiiii)
        /*0014*/ 	.word	0x00000000


	//----- nvinfo : EIATTR_MIN_STACK_SIZE
	.align		4
.L_3:
        /*0018*/ 	.byte	0x04, 0x12
        /*001a*/ 	.short	(.L_5 - .L_4)
	.align		4
.L_4:
        /*001c*/ 	.word	index@(_Z7dkernelPlS_S_iiiiii)
        /*0020*/ 	.word	0x00000000
.L_5:


//--------------------- .nv.compat                --------------------------
	.section	.nv.compat,"",@"SHT_CUDA_COMPAT_INFO"
	.align	4
        /*0000*/ 	.byte	0x02, 0x09, 0x00, 0x00, 0x02, 0x02, 0x01, 0x00, 0x02, 0x05, 0x05, 0x00, 0x03, 0x07, 0x01, 0x01
        /*0010*/ 	.byte	0x02, 0x03, 0x00, 0x00, 0x02, 0x06, 0x01, 0x00, 0x04, 0x0b, 0x08, 0x00, 0x09, 0x00, 0x00, 0x00
        /*0020*/ 	.byte	0x00, 0x00, 0x00, 0x00


//--------------------- .nv.info._Z7dkernelPlS_S_iiiiii --------------------------
	.section	.nv.info._Z7dkernelPlS_S_iiiiii,"",@"SHT_CUDA_INFO"
	.sectionflags	@""
	.align	4


	//----- nvinfo : EIATTR_CUDA_API_VERSION
	.align		4
        /*0000*/ 	.byte	0x04, 0x37
        /*0002*/ 	.short	(.L_7 - .L_6)
.L_6:
        /*0004*/ 	.word	0x00000082


	//----- nvinfo : EIATTR_KPARAM_INFO
	.align		4
.L_7:
        /*0008*/ 	.byte	0x04, 0x17
        /*000a*/ 	.short	(.L_9 - .L_8)
.L_8:
        /*000c*/ 	.word	0x00000000
        /*0010*/ 	.short	0x0008
        /*0012*/ 	.short	0x002c
        /*0014*/ 	.byte	0x00, 0xf0, 0x11, 0x00


	//----- nvinfo : EIATTR_KPARAM_INFO
	.align		4
.L_9:
        /*0018*/ 	.byte	0x04, 0x17
        /*001a*/ 	.short	(.L_11 - .L_10)
.L_10:
        /*001c*/ 	.word	0x00000000
        /*0020*/ 	.short	0x0007
        /*0022*/ 	.short	0x0028
        /*0024*/ 	.byte	0x00, 0xf0, 0x11, 0x00


	//----- nvinfo : EIATTR_KPARAM_INFO
	.align		4
.L_11:
        /*0028*/ 	.byte	0x04, 0x17
        /*002a*/ 	.short	(.L_13 - .L_12)
.L_12:
        /*002c*/ 	.word	0x00000000
        /*0030*/ 	.short	0x0006
        /*0032*/ 	.short	0x0024
        /*0034*/ 	.byte	0x00, 0xf0, 0x11, 0x00


	//----- nvinfo : EIATTR_KPARAM_INFO
	.align		4
.L_13:
        /*0038*/ 	.byte	0x04, 0x17
        /*003a*/ 	.short	(.L_15 - .L_14)
.L_14:
        /*003c*/ 	.word	0x00000000
        /*0040*/ 	.short	0x0005
        /*0042*/ 	.short	0x0020
        /*0044*/ 	.byte	0x00, 0xf0, 0x11, 0x00


	//----- nvinfo : EIATTR_KPARAM_INFO
	.align		4
.L_15:
        /*0048*/ 	.byte	0x04, 0x17
        /*004a*/ 	.short	(.L_17 - .L_16)
.L_16:
        /*004c*/ 	.word	0x00000000
        /*0050*/ 	.short	0x0004
        /*0052*/ 	.short	0x001c
        /*0054*/ 	.byte	0x00, 0xf0, 0x11, 0x00


	//----- nvinfo : EIATTR_KPARAM_INFO
	.align		4
.L_17:
        /*0058*/ 	.byte	0x04, 0x17
        /*005a*/ 	.short	(.L_19 - .L_18)
.L_18:
        /*005c*/ 	.word	0x00000000
        /*0060*/ 	.short	0x0003
        /*0062*/ 	.short	0x0018
        /*0064*/ 	.byte	0x00, 0xf0, 0x11, 0x00


	//----- nvinfo : EIATTR_KPARAM_INFO
	.align		4
.L_19:
        /*0068*/ 	.byte	0x04, 0x17
        /*006a*/ 	.short	(.L_21 - .L_20)
.L_20:
        /*006c*/ 	.word	0x00000000
        /*0070*/ 	.short	0x0002
        /*0072*/ 	.short	0x0010
        /*0074*/ 	.byte	0x00, 0xf5, 0x21, 0x00


	//----- nvinfo : EIATTR_KPARAM_INFO
	.align		4
.L_21:
        /*0078*/ 	.byte	0x04, 0x17
        /*007a*/ 	.short	(.L_23 - .L_22)
.L_22:
        /*007c*/ 	.word	0x00000000
        /*0080*/ 	.short	0x0001
        /*0082*/ 	.short	0x0008
        /*0084*/ 	.byte	0x00, 0xf5, 0x21, 0x00


	//----- nvinfo : EIATTR_KPARAM_INFO
	.align		4
.L_23:
        /*0088*/ 	.byte	0x04, 0x17
        /*008a*/ 	.short	(.L_25 - .L_24)
.L_24:
        /*008c*/ 	.word	0x00000000
        /*0090*/ 	.short	0x0000
        /*0092*/ 	.short	0x0000
        /*0094*/ 	.byte	0x00, 0xf5, 0x21, 0x00


	//----- nvinfo : EIATTR_SPARSE_MMA_MASK
	.align		4
.L_25:
        /*0098*/ 	.byte	0x03, 0x50
        /*009a*/ 	.short	0x0000


	//----- nvinfo : EIATTR_MAXREG_COUNT
	.align		4
        /*009c*/ 	.byte	0x03, 0x1b
        /*009e*/ 	.short	0x00ff


	//----- nvinfo : EIATTR_NUM_BARRIERS
	.align		4
        /*00a0*/ 	.byte	0x02, 0x4c
        /*00a2*/ 	.byte	0x01
	.zero		1


	//----- nvinfo : EIATTR_MERCURY_ISA_VERSION
	.align		4
        /*00a4*/ 	.byte	0x03, 0x5f
        /*00a6*/ 	.short	0x0101


	//----- nvinfo : EIATTR_VRC_CTA_INIT_COUNT
	.align		4
        /*00a8*/ 	.byte	0x02, 0x4a
	.zero		1
	.zero		1


	//----- nvinfo : EIATTR_EXIT_INSTR_OFFSETS
	.align		4
        /*00ac*/ 	.byte	0x04, 0x1c
        /*00ae*/ 	.short	(.L_27 - .L_26)


	//   ....[0]....
.L_26:
        /*00b0*/ 	.word	0x000001e0


	//   ....[1]....
        /*00b4*/ 	.word	0x000017c0


	//----- nvinfo : EIATTR_CRS_STACK_SIZE
	.align		4
.L_27:
        /*00b8*/ 	.byte	0x04, 0x1e
        /*00ba*/ 	.short	(.L_29 - .L_28)
.L_28:
        /*00bc*/ 	.word	0x00000000


	//----- nvinfo : EIATTR_CBANK_PARAM_SIZE
	.align		4
.L_29:
        /*00c0*/ 	.byte	0x03, 0x19
        /*00c2*/ 	.short	0x0030


	//----- nvinfo : EIATTR_PARAM_CBANK
	.align		4
        /*00c4*/ 	.byte	0x04, 0x0a
        /*00c6*/ 	.short	(.L_31 - .L_30)
	.align		4
.L_30:
        /*00c8*/ 	.word	index@(.nv.constant0._Z7dkernelPlS_S_iiiiii)
        /*00cc*/ 	.short	0x0380
        /*00ce*/ 	.short	0x0030


	//----- nvinfo : EIATTR_SW_WAR
	.align		4
.L_31:
        /*00d0*/ 	.byte	0x04, 0x36
        /*00d2*/ 	.short	(.L_33 - .L_32)
.L_32:
        /*00d4*/ 	.word	0x00000008
.L_33:


//--------------------- .nv.callgraph             --------------------------
	.section	.nv.callgraph,"",@"SHT_CUDA_CALLGRAPH"
	.align	4
	.sectionentsize	8
	.align		4
        /*0000*/ 	.word	0x00000000
	.align		4
        /*0004*/ 	.word	0xffffffff
	.align		4
        /*0008*/ 	.word	0x00000000
	.align		4
        /*000c*/ 	.word	0xfffffffe
	.align		4
        /*0010*/ 	.word	0x00000000
	.align		4
        /*0014*/ 	.word	0xfffffffd
	.align		4
        /*0018*/ 	.word	0x00000000
	.align		4
        /*001c*/ 	.word	0xfffffffc


//--------------------- .text._Z7dkernelPlS_S_iiiiii --------------------------
	.section	.text._Z7dkernelPlS_S_iiiiii,"ax",@progbits
	.align	128
        .global         _Z7dkernelPlS_S_iiiiii
        .type           _Z7dkernelPlS_S_iiiiii,@function
        .size           _Z7dkernelPlS_S_iiiiii,(.L_x_13 - _Z7dkernelPlS_S_iiiiii)
        .other          _Z7dkernelPlS_S_iiiiii,@"STO_CUDA_ENTRY STV_DEFAULT"
_Z7dkernelPlS_S_iiiiii:
.text._Z7dkernelPlS_S_iiiiii:
[----:B------:R-:W-:Y:S01]  /*0000*/  LDC R1, c[0x0][0x37c] ;  /* 0x0000df00ff017b82 */ /* 0x000fe20000000800 */
[----:B------:R-:W0:Y:S01]  /*0010*/  S2R R11, SR_TID.X ;  /* 0x00000000000b7919 */ /* 0x000e220000002100 */
[----:B------:R-:W1:Y:S06]  /*0020*/  LDCU.128 UR8, c[0x0][0x3a0] ;  /* 0x00007400ff0877ac */ /* 0x000e6c0008000c00 */
[----:B------:R-:W2:Y:S01]  /*0030*/  LDC.64 R2, c[0x0][0x398] ;  /* 0x0000e600ff027b82 */ /* 0x000ea20000000a00 */
[----:B------:R-:W-:Y:S01]  /*0040*/  BSSY.RECONVERGENT B0, `(.L_x_0) ;  /* 0x0000018000007945 */ /* 0x000fe20003800200 */
[----:B------:R-:W3:Y:S06]  /*0050*/  LDCU.64 UR12, c[0x0][0x358] ;  /* 0x00006b00ff0c77ac */ /* 0x000eec0008000a00 */
[----:B------:R-:W4:Y:S08]  /*0060*/  S2UR UR5, SR_CTAID.X ;  /* 0x00000000000579c3 */ /* 0x000f300000002500 */
[----:B------:R-:W4:Y:S01]  /*0070*/  LDC R4, c[0x0][0x360] ;  /* 0x0000d800ff047b82 */ /* 0x000f220000000800 */
[----:B-1----:R-:W-:-:S04]  /*0080*/  UIMAD UR4, UR9, UR8, URZ ;  /* 0x00000008090472a4 */ /* 0x002fc8000f8e02ff */
[----:B------:R-:W-:Y:S01]  /*0090*/  UIMAD UR4, UR4, UR10, URZ ;  /* 0x0000000a040472a4 */ /* 0x000fe2000f8e02ff */
[----:B--2---:R-:W-:-:S03]  /*00a0*/  IMAD R5, R3, R2, RZ ;  /* 0x0000000203057224 */ /* 0x004fc600078e02ff */
[----:B------:R-:W-:Y:S02]  /*00b0*/  UIMAD UR4, UR4, UR11, URZ ;  /* 0x0000000b040472a4 */ /* 0x000fe4000f8e02ff */
[----:B------:R-:W-:-:S04]  /*00c0*/  IMAD R7, R5, UR11, RZ ;  /* 0x0000000b05077c24 */ /* 0x000fc8000f8e02ff */
[----:B0-----:R-:W-:Y:S01]  /*00d0*/  ISETP.GE.AND P0, PT, R11, UR4, PT ;  /* 0x000000040b007c0c */ /* 0x001fe2000bf06270 */
[----:B----4-:R-:W-:-:S05]  /*00e0*/  IMAD R22, R4, UR5, R11 ;  /* 0x0000000504167c24 */ /* 0x010fca000f8e020b */
[----:B------:R-:W-:-:S07]  /*00f0*/  ISETP.GE.AND P1, PT, R22, R7, PT ;  /* 0x000000071600720c */ /* 0x000fce0003f26270 */
[----:B---3--:R-:W-:Y:S06]  /*0100*/  @P0 BRA `(.L_x_1) ;  /* 0x00000000002c0947 */ /* 0x008fec0003800000 */
[----:B------:R-:W0:Y:S01]  /*0110*/  S2R R7, SR_CgaCtaId ;  /* 0x0000000000077919 */ /* 0x000e220000008800 */
[----:B------:R-:W1:Y:S01]  /*0120*/  LDC.64 R8, c[0x0][0x388] ;  /* 0x0000e200ff087b82 */ /* 0x000e620000000a00 */
[----:B------:R-:W-:-:S04]  /*0130*/  MOV R0, 0x400 ;  /* 0x0000040000007802 */ /* 0x000fc80000000f00 */
[----:B0-----:R-:W-:-:S07]  /*0140*/  LEA R0, R7, R0, 0x18 ;  /* 0x0000000007007211 */ /* 0x001fce00078ec0ff */
.L_x_2:
[----:B01----:R-:W-:-:S06]  /*0150*/  IMAD.WIDE R6, R11, 0x8, R8 ;  /* 0x000000080b067825 */ /* 0x003fcc00078e0208 */
[----:B------:R-:W2:Y:S01]  /*0160*/  LDG.E.64 R6, desc[UR12][R6.64] ;  /* 0x0000000c06067981 */ /* 0x000ea2000c1e1b00 */
[----:B------:R-:W-:Y:S02]  /*0170*/  IMAD R13, R11, 0x8, R0 ;  /* 0x000000080b0d7824 */ /* 0x000fe400078e0200 */
[----:B------:R-:W-:-:S05]  /*0180*/  IMAD.IADD R11, R4, 0x1, R11 ;  /* 0x00000001040b7824 */ /* 0x000fca00078e020b */
[----:B------:R-:W-:Y:S01]  /*0190*/  ISETP.GE.AND P0, PT, R11, UR4, PT ;  /* 0x000000040b007c0c */ /* 0x000fe2000bf06270 */
[----:B--2---:R0:W-:-:S12]  /*01a0*/  STS.64 [R13], R6 ;  /* 0x000000060d007388 */ /* 0x0041d80000000a00 */
[----:B------:R-:W-:Y:S05]  /*01b0*/  @!P0 BRA `(.L_x_2) ;  /* 0xfffffffc00e48947 */ /* 0x000fea000383ffff */
.L_x_1:
[----:B------:R-:W-:Y:S05]  /*01c0*/  BSYNC.RECONVERGENT B0 ;  /* 0x0000000000007941 */ /* 0x000fea0003800200 */
.L_x_0:
[----:B------:R-:W-:Y:S06]  /*01d0*/  BAR.SYNC.DEFER_BLOCKING 0x0 ;  /* 0x0000000000007b1d */ /* 0x000fec0000010000 */
[----:B------:R-:W-:Y:S05]  /*01e0*/  @P1 EXIT ;  /* 0x000000000000194d */ /* 0x000fea0003800000 */
[-C--:B------:R-:W-:Y:S01]  /*01f0*/  IABS R0, R5.reuse ;  /* 0x0000000500007213 */ /* 0x080fe20000000000 */
[----:B------:R-:W-:Y:S01]  /*0200*/  UISETP.GE.AND UP0, UPT, UR8, 0x1, UPT ;  /* 0x000000010800788c */ /* 0x000fe2000bf06270 */
[----:B------:R-:W-:Y:S02]  /*0210*/  IABS R11, R22 ;  /* 0x00000016000b7213 */ /* 0x000fe40000000000 */
[----:B------:R-:W1:Y:S01]  /*0220*/  I2F.RP R2, R0 ;  /* 0x0000000000027306 */ /* 0x000e620000209400 */
[----:B------:R-:W-:Y:S02]  /*0230*/  IABS R8, R5 ;  /* 0x0000000500087213 */ /* 0x000fe40000000000 */
[----:B------:R-:W-:-:S05]  /*0240*/  ISETP.GE.AND P2, PT, R22, RZ, PT ;  /* 0x000000ff1600720c */ /* 0x000fca0003f46270 */
[----:B-1----:R-:W0:Y:S02]  /*0250*/  MUFU.RCP R2, R2 ;  /* 0x0000000200027308 */ /* 0x002e240000001000 */
[----:B0-----:R-:W-:Y:S02]  /*0260*/  VIADD R6, R2, 0xffffffe ;  /* 0x0ffffffe02067836 */ /* 0x001fe40000000000 */
[----:B------:R-:W-:-:S04]  /*0270*/  IMAD.MOV R2, RZ, RZ, -R8 ;  /* 0x000000ffff027224 */ /* 0x000fc800078e0a08 */
[----:B------:R0:W1:Y:S02]  /*0280*/  F2I.FTZ.U32.TRUNC.NTZ R7, R6 ;  /* 0x0000000600077305 */ /* 0x000064000021f000 */
[----:B0-----:R-:W-:Y:S01]  /*0290*/  IMAD.MOV.U32 R6, RZ, RZ, RZ ;  /* 0x000000ffff067224 */ /* 0x001fe200078e00ff */
[----:B-1----:R-:W-:-:S05]  /*02a0*/  IADD3 R9, PT, PT, RZ, -R7, RZ ;  /* 0x80000007ff097210 */ /* 0x002fca0007ffe0ff */
[----:B------:R-:W-:-:S04]  /*02b0*/  IMAD R9, R9, R0, RZ ;  /* 0x0000000009097224 */ /* 0x000fc800078e02ff */
[----:B------:R-:W-:-:S04]  /*02c0*/  IMAD.HI.U32 R4, R7, R9, R6 ;  /* 0x0000000907047227 */ /* 0x000fc800078e0006 */
[----:B------:R-:W-:Y:S02]  /*02d0*/  IMAD.MOV.U32 R7, RZ, RZ, RZ ;  /* 0x000000ffff077224 */ /* 0x000fe400078e00ff */
[----:B------:R-:W-:-:S04]  /*02e0*/  IMAD.HI.U32 R4, R4, R11, RZ ;  /* 0x0000000b04047227 */ /* 0x000fc800078e00ff */
[----:B------:R-:W-:-:S05]  /*02f0*/  IMAD R11, R4, R2, R11 ;  /* 0x00000002040b7224 */ /* 0x000fca00078e020b */
[----:B------:R-:W-:-:S13]  /*0300*/  ISETP.GT.U32.AND P1, PT, R0, R11, PT ;  /* 0x0000000b0000720c */ /* 0x000fda0003f24070 */
[----:B------:R-:W-:-:S05]  /*0310*/  @!P1 IMAD.IADD R11, R11, 0x1, -R0 ;  /* 0x000000010b0b9824 */ /* 0x000fca00078e0a00 */
[----:B------:R-:W-:Y:S02]  /*0320*/  ISETP.GT.U32.AND P0, PT, R0, R11, PT ;  /* 0x0000000b0000720c */ /* 0x000fe40003f04070 */
[----:B------:R-:W-:-:S04]  /*0330*/  IADD3 R2, PT, PT, R11, -R0, RZ ;  /* 0x800000000b027210 */ /* 0x000fc80007ffe0ff */
[----:B------:R-:W-:-:S05]  /*0340*/  SEL R8, R2, R11, !P0 ;  /* 0x0000000b02087207 */ /* 0x000fca0004000000 */
[----:B------:R-:W-:Y:S01]  /*0350*/  @!P2 IMAD.MOV R8, RZ, RZ, -R8 ;  /* 0x000000ffff08a224 */ /* 0x000fe200078e0a08 */
[----:B------:R-:W-:Y:S06]  /*0360*/  BRA.U !UP0, `(.L_x_3) ;  /* 0x0000001508087547 */ /* 0x000fec000b800000 */
[----:B------:R-:W-:Y:S01]  /*0370*/  IABS R2, R3 ;  /* 0x0000000300027213 */ /* 0x000fe20000000000 */
[----:B------:R-:W-:Y:S01]  /*0380*/  @!P1 VIADD R4, R4, 0x1 ;  /* 0x0000000104049836 */ /* 0x000fe20000000000 */
[----:B------:R-:W-:Y:S01]  /*0390*/  ISETP.NE.AND P3, PT, R5, RZ, PT ;  /* 0x000000ff0500720c */ /* 0x000fe20003f65270 */
[----:B------:R-:W-:Y:S01]  /*03a0*/  UISETP.LT.AND UP0, UPT, UR9, UR10, UPT ;  /* 0x0000000a0900728c */ /* 0x000fe2000bf01270 */
[----:B------:R-:W0:Y:S01]  /*03b0*/  I2F.RP R10, R2 ;  /* 0x00000002000a7306 */ /* 0x000e220000209400 */
[-C--:B------:R-:W-:Y:S01]  /*03c0*/  LOP3.LUT R13, RZ, R5.reuse, RZ, 0x33, !PT ;  /* 0x00000005ff0d7212 */ /* 0x080fe200078e33ff */
[----:B------:R-:W-:Y:S01]  /*03d0*/  USHF.R.U32.HI UR4, URZ, 0x1, UR10 ;  /* 0x00000001ff047899 */ /* 0x000fe2000801160a */
[----:B------:R-:W-:Y:S01]  /*03e0*/  ISETP.GE.U32.AND P2, PT, R11, R0, PT ;  /* 0x000000000b00720c */ /* 0x000fe20003f46070 */
[----:B------:R-:W-:Y:S01]  /*03f0*/  USEL UR5, UR9, UR10, UP0 ;  /* 0x0000000a09057287 */ /* 0x000fe20008000000 */
[----:B------:R-:W-:Y:S01]  /*0400*/  SEL R12, R13, R8, !P3 ;  /* 0x000000080d0c7207 */ /* 0x000fe20005800000 */
[----:B------:R-:W-:Y:S01]  /*0410*/  IMAD.MOV.U32 R8, RZ, RZ, RZ ;  /* 0x000000ffff087224 */ /* 0x000fe200078e00ff */
[----:B------:R-:W-:Y:S01]  /*0420*/  LOP3.LUT R5, R22, R5, RZ, 0x3c, !PT ;  /* 0x0000000516057212 */ /* 0x000fe200078e3cff */
[----:B------:R-:W-:Y:S01]  /*0430*/  UISETP.GE.AND UP0, UPT, UR5, 0x1, UPT ;  /* 0x000000010500788c */ /* 0x000fe2000bf06270 */
[----:B------:R-:W-:-:S02]  /*0440*/  IABS R14, R12 ;  /* 0x0000000c000e7213 */ /* 0x000fc40000000000 */
[----:B------:R-:W-:Y:S02]  /*0450*/  ISETP.GE.AND P5, PT, R12, RZ, PT ;  /* 0x000000ff0c00720c */ /* 0x000fe40003fa6270 */
[----:B------:R-:W-:Y:S01]  /*0460*/  ISETP.GE.AND P4, PT, R5, RZ, PT ;  /* 0x000000ff0500720c */ /* 0x000fe20003f86270 */
[----:B0-----:R-:W0:Y:S02]  /*0470*/  MUFU.RCP R10, R10 ;  /* 0x0000000a000a7308 */ /* 0x001e240000001000 */
[----:B------:R-:W-:Y:S01]  /*0480*/  @P2 VIADD R4, R4, 0x1 ;  /* 0x0000000104042836 */ /* 0x000fe20000000000 */
[----:B------:R-:W-:Y:S02]  /*0490*/  ISETP.NE.AND P1, PT, R3, RZ, PT ;  /* 0x000000ff0300720c */ /* 0x000fe40003f25270 */
[----:B------:R-:W-:Y:S01]  /*04a0*/  LOP3.LUT R11, RZ, R3, RZ, 0x33, !PT ;  /* 0x00000003ff0b7212 */ /* 0x000fe200078e33ff */
[----:B0-----:R-:W-:Y:S01]  /*04b0*/  VIADD R9, R10, 0xffffffe ;  /* 0x0ffffffe0a097836 */ /* 0x001fe20000000000 */
[----:B------:R-:W-:-:S05]  /*04c0*/  MOV R10, R4 ;  /* 0x00000004000a7202 */ /* 0x000fca0000000f00 */
[----:B------:R-:W0:Y:S01]  /*04d0*/  F2I.FTZ.U32.TRUNC.NTZ R9, R9 ;  /* 0x0000000900097305 */ /* 0x000e22000021f000 */
[----:B------:R-:W-:-:S05]  /*04e0*/  @!P4 IMAD.MOV R10, RZ, RZ, -R10 ;  /* 0x000000ffff0ac224 */ /* 0x000fca00078e0a0a */
[----:B------:R-:W-:Y:S02]  /*04f0*/  SEL R5, R13, R10, !P3 ;  /* 0x0000000a0d057207 */ /* 0x000fe40005800000 */
[----:B0-----:R-:W-:-:S05]  /*0500*/  IADD3 R15, PT, PT, RZ, -R9, RZ ;  /* 0x80000009ff0f7210 */ /* 0x001fca0007ffe0ff */
[----:B------:R-:W-:-:S04]  /*0510*/  IMAD R15, R15, R2, RZ ;  /* 0x000000020f0f7224 */ /* 0x000fc800078e02ff */
[----:B------:R-:W-:-:S04]  /*0520*/  IMAD.HI.U32 R8, R9, R15, R8 ;  /* 0x0000000f09087227 */ /* 0x000fc800078e0008 */
[----:B------:R-:W-:-:S04]  /*0530*/  IMAD.MOV.U32 R15, RZ, RZ, R14 ;  /* 0x000000ffff0f7224 */ /* 0x000fc800078e000e */
[----:B------:R-:W-:-:S04]  /*0540*/  IMAD.HI.U32 R8, R8, R15, RZ ;  /* 0x0000000f08087227 */ /* 0x000fc800078e00ff */
[----:B------:R-:W-:-:S04]  /*0550*/  IMAD.MOV R9, RZ, RZ, -R8 ;  /* 0x000000ffff097224 */ /* 0x000fc800078e0a08 */
[----:B------:R-:W-:-:S05]  /*0560*/  IMAD R9, R2, R9, R15 ;  /* 0x0000000902097224 */ /* 0x000fca00078e020f */
[----:B------:R-:W-:-:S13]  /*0570*/  ISETP.GT.U32.AND P0, PT, R2, R9, PT ;  /* 0x000000090200720c */ /* 0x000fda0003f04070 */
[----:B------:R-:W-:-:S04]  /*0580*/  @!P0 IADD3 R9, PT, PT, R9, -R2, RZ ;  /* 0x8000000209098210 */ /* 0x000fc80007ffe0ff */
[----:B------:R-:W-:Y:S01]  /*0590*/  ISETP.GT.U32.AND P6, PT, R2, R9, PT ;  /* 0x000000090200720c */ /* 0x000fe20003fc4070 */
[----:B------:R-:W-:-:S05]  /*05a0*/  IMAD.IADD R0, R9, 0x1, -R2 ;  /* 0x0000000109007824 */ /* 0x000fca00078e0a02 */
[----:B------:R-:W-:-:S05]  /*05b0*/  SEL R0, R0, R9, !P6 ;  /* 0x0000000900007207 */ /* 0x000fca0007000000 */
[----:B------:R-:W-:-:S05]  /*05c0*/  @!P5 IMAD.MOV R0, RZ, RZ, -R0 ;  /* 0x000000ffff00d224 */ /* 0x000fca00078e0a00 */
[----:B------:R-:W-:-:S05]  /*05d0*/  SEL R4, R11, R0, !P1 ;  /* 0x000000000b047207 */ /* 0x000fca0004800000 */
[----:B------:R-:W-:Y:S01]  /*05e0*/  VIADD R4, R4, -UR4 ;  /* 0x8000000404047c36 */ /* 0x000fe20008000000 */
[----:B------:R-:W-:Y:S06]  /*05f0*/  BRA.U !UP0, `(.L_x_3) ;  /* 0x0000001108647547 */ /* 0x000fec000b800000 */
[----:B------:R-:W-:Y:S01]  /*0600*/  ISETP.GE.U32.AND P2, PT, R9, R2, PT ;  /* 0x000000020900720c */ /* 0x000fe20003f46070 */
[----:B------:R-:W-:Y:S01]  /*0610*/  USHF.R.U32.HI UR4, URZ, 0x1, UR9 ;  /* 0x00000001ff047899 */ /* 0x000fe20008011609 */
[----:B------:R-:W-:Y:S02]  /*0620*/  LOP3.LUT R3, R12, R3, RZ, 0x3c, !PT ;  /* 0x000000030c037212 */ /* 0x000fe400078e3cff */
[----:B------:R-:W-:Y:S02]  /*0630*/  CS2R R6, SRZ ;  /* 0x0000000000067805 */ /* 0x000fe4000001ff00 */
[----:B------:R-:W-:Y:S01]  /*0640*/  @!P0 IADD3 R8, PT, PT, R8, 0x1, RZ ;  /* 0x0000000108088810 */ /* 0x000fe20007ffe0ff */
[----:B------:R-:W-:Y:S01]  /*0650*/  ULOP3.LUT UR11, UR10, 0x3, URZ, 0xc0, !UPT ;  /* 0x000000030a0b7892 */ /* 0x000fe2000f8ec0ff */
[----:B------:R-:W-:Y:S01]  /*0660*/  ISETP.GE.AND P3, PT, R3, RZ, PT ;  /* 0x000000ff0300720c */ /* 0x000fe20003f66270 */
[----:B------:R-:W-:-:S04]  /*0670*/  ULOP3.LUT UR14, UR10, 0x7ffffff8, URZ, 0xc0, !UPT ;  /* 0x7ffffff80a0e7892 */ /* 0x000fc8000f8ec0ff */
[----:B------:R-:W-:-:S08]  /*0680*/  @P2 VIADD R8, R8, 0x1 ;  /* 0x0000000108082836 */ /* 0x000fd00000000000 */
[----:B------:R-:W-:-:S05]  /*0690*/  @!P3 IMAD.MOV R8, RZ, RZ, -R8 ;  /* 0x000000ffff08b224 */ /* 0x000fca00078e0a08 */
[----:B------:R-:W-:-:S05]  /*06a0*/  SEL R3, R11, R8, !P1 ;  /* 0x000000080b037207 */ /* 0x000fca0004800000 */
[----:B------:R-:W-:Y:S01]  /*06b0*/  VIADD R3, R3, -UR4 ;  /* 0x8000000403037c36 */ /* 0x000fe20008000000 */
[----:B------:R-:W-:-:S06]  /*06c0*/  UMOV UR4, URZ ;  /* 0x000000ff00047c82 */ /* 0x000fcc0008000000 */
.L_x_11:
[----:B------:R-:W0:Y:S01]  /*06d0*/  LDC R2, c[0x0][0x3a0] ;  /* 0x0000e800ff027b82 */ /* 0x000e220000000800 */
[----:B------:R-:W-:Y:S01]  /*06e0*/  UMOV UR5, URZ ;  /* 0x000000ff00057c82 */ /* 0x000fe20008000000 */
[----:B0-----:R-:W-:-:S07]  /*06f0*/  IMAD R2, R5, R2, UR4 ;  /* 0x0000000405027e24 */ /* 0x001fce000f8e0202 */
.L_x_10:
[----:B------:R-:W0:Y:S01]  /*0700*/  LDC R13, c[0x0][0x3a4] ;  /* 0x0000e900ff0d7b82 */ /* 0x000e220000000800 */
[----:B------:R-:W1:Y:S01]  /*0710*/  LDCU UR7, c[0x0][0x3a8] ;  /* 0x00007500ff0777ac */ /* 0x000e620008000800 */
[----:B------:R-:W-:Y:S01]  /*0720*/  IADD3 R11, PT, PT, R3, UR5, RZ ;  /* 0x00000005030b7c10 */ /* 0x000fe2000fffe0ff */
[----:B------:R-:W-:-:S05]  /*0730*/  IMAD.MOV.U32 R27, RZ, RZ, RZ ;  /* 0x000000ffff1b7224 */ /* 0x000fca00078e00ff */
[----:B------:R-:W2:Y:S01]  /*0740*/  LDC.64 R8, c[0x0][0x398] ;  /* 0x0000e600ff087b82 */ /* 0x000ea20000000a00 */
[----:B-1----:R-:W-:Y:S01]  /*0750*/  UISETP.GE.U32.AND UP0, UPT, UR7, 0x8, UPT ;  /* 0x000000080700788c */ /* 0x002fe2000bf06070 */
[----:B0-----:R-:W-:Y:S01]  /*0760*/  IMAD R0, R2, R13, UR5 ;  /* 0x0000000502007e24 */ /* 0x001fe2000f8e020d */
[----:B------:R-:W-:-:S06]  /*0770*/  UIADD3 UR5, UPT, UPT, UR5, 0x1, URZ ;  /* 0x0000000105057890 */ /* 0x000fcc000fffe0ff */
[----:B------:R-:W-:Y:S02]  /*0780*/  ISETP.NE.AND P6, PT, R13, UR5, PT ;  /* 0x000000050d007c0c */ /* 0x000fe4000bfc5270 */
[----:B--2---:R-:W-:Y:S01]  /*0790*/  ISETP.GE.AND P0, PT, R11, R8, PT ;  /* 0x000000080b00720c */ /* 0x004fe20003f06270 */
[----:B------:R-:W-:-:S03]  /*07a0*/  IMAD R8, R8, UR4, R11 ;  /* 0x0000000408087c24 */ /* 0x000fc6000f8e020b */
[----:B------:R-:W-:Y:S01]  /*07b0*/  ISETP.GT.AND P0, PT, R11, -0x1, !P0 ;  /* 0xffffffff0b00780c */ /* 0x000fe20004704270 */
[----:B------:R-:W-:Y:S01]  /*07c0*/  IMAD R23, R8, R9, RZ ;  /* 0x0000000908177224 */ /* 0x000fe200078e02ff */
[----:B------:R-:W-:Y:S11]  /*07d0*/  BRA.U !UP0, `(.L_x_4) ;  /* 0x0000000508c07547 */ /* 0x000ff6000b800000 */
[----:B------:R-:W0:Y:S01]  /*07e0*/  S2UR UR7, SR_CgaCtaId ;  /* 0x00000000000779c3 */ /* 0x000e220000008800 */
[----:B------:R-:W-:Y:S01]  /*07f0*/  IMAD.MOV.U32 R25, RZ, RZ, RZ ;  /* 0x000000ffff197224 */ /* 0x000fe200078e00ff */
[----:B------:R-:W-:Y:S01]  /*0800*/  UMOV UR6, 0x400 ;  /* 0x0000040000067882 */ /* 0x000fe20000000000 */
[----:B------:R-:W1:Y:S01]  /*0810*/  LDCU UR8, c[0x0][0x3a8] ;  /* 0x00007500ff0877ac */ /* 0x000e620008000800 */
[----:B------:R-:W2:Y:S04]  /*0820*/  LDCU.64 UR16, c[0x0][0x380] ;  /* 0x00007000ff1077ac */ /* 0x000ea80008000a00 */
[----:B------:R-:W3:Y:S01]  /*0830*/  LDC R9, c[0x0][0x39c] ;  /* 0x0000e700ff097b82 */ /* 0x000ee20000000800 */
[----:B012---:R-:W-:-:S12]  /*0840*/  ULEA UR6, UR7, UR6, 0x18 ;  /* 0x0000000607067291 */ /* 0x007fd8000f8ec0ff */
.L_x_5:
[----:B------:R-:W-:-:S05]  /*0850*/  IMAD.IADD R8, R4, 0x1, R25 ;  /* 0x0000000104087824 */ /* 0x000fca00078e0219 */
[----:B---3--:R-:W-:-:S04]  /*0860*/  ISETP.GE.AND P4, PT, R8, R9, PT ;  /* 0x000000090800720c */ /* 0x008fc80003f86270 */
[----:B------:R-:W-:-:S04]  /*0870*/  ISETP.GT.AND P4, PT, R8, -0x1, !P4 ;  /* 0xffffffff0800780c */ /* 0x000fc80006784270 */
[----:B------:R-:W-:-:S13]  /*0880*/  PLOP3.LUT P4, PT, P0, P4, PT, 0x80, 0x8 ;  /* 0x000000000008781c */ /* 0x000fda0000789070 */
[----:B------:R-:W0:Y:S01]  /*0890*/  @P4 LDC.64 R10, c[0x0][0x380] ;  /* 0x0000e000ff0a4b82 */ /* 0x000e220000000a00 */
[----:B------:R-:W-:-:S05]  /*08a0*/  @P4 IADD3 R13, PT, PT, R23, R8, RZ ;  /* 0x00000008170d4210 */ /* 0x000fca0007ffe0ff */
[----:B0-----:R-:W-:-:S05]  /*08b0*/  @P4 IMAD.WIDE R10, R13, 0x8, R10 ;  /* 0x000000080d0a4825 */ /* 0x001fca00078e020a */
[----:B------:R0:W2:Y:S01]  /*08c0*/  @P4 LDG.E.64 R16, desc[UR12][R10.64] ;  /* 0x0000000c0a104981 */ /* 0x0000a2000c1e1b00 */
[----:B------:R-:W-:Y:S01]  /*08d0*/  VIADD R12, R8, 0x1 ;  /* 0x00000001080c7836 */ /* 0x000fe20000000000 */
[----:B------:R-:W-:Y:S01]  /*08e0*/  SHF.R.S32.HI R13, RZ, 0x1f, R25 ;  /* 0x0000001fff0d7819 */ /* 0x000fe20000011419 */
[----:B------:R-:W-:Y:S01]  /*08f0*/  UMOV UR7, UR8 ;  /* 0x0000000800077c82 */ /* 0x000fe20008000000 */
[----:B------:R-:W-:Y:S01]  /*0900*/  SHF.R.S32.HI R14, RZ, 0x1f, R23 ;  /* 0x0000001fff0e7819 */ /* 0x000fe20000011417 */
[--C-:B------:R-:W-:Y:S01]  /*0910*/  IMAD R24, R0, UR7, R25.reuse ;  /* 0x0000000700187c24 */ /* 0x100fe2000f8e0219 */
[C---:B------:R-:W-:Y:S02]  /*0920*/  ISETP.GE.AND P5, PT, R12.reuse, R9, PT ;  /* 0x000000090c00720c */ /* 0x040fe40003fa6270 */
[----:B------:R-:W-:Y:S02]  /*0930*/  IADD3 R15, P1, P2, R23, R4, R25 ;  /* 0x00000004170f7210 */ /* 0x000fe40007a3e019 */
[----:B------:R-:W-:-:S02]  /*0940*/  ISETP.GT.AND P5, PT, R12, -0x1, !P5 ;  /* 0xffffffff0c00780c */ /* 0x000fc40006fa4270 */
[----:B------:R-:W-:Y:S02]  /*0950*/  SHF.R.S32.HI R12, RZ, 0x1f, R4 ;  /* 0x0000001fff0c7819 */ /* 0x000fe40000011404 */
[----:B------:R-:W-:Y:S02]  /*0960*/  PLOP3.LUT P5, PT, P0, P5, PT, 0x80, 0x8 ;  /* 0x000000000008781c */ /* 0x000fe400007ab070 */
[----:B------:R-:W-:Y:S02]  /*0970*/  IADD3.X R12, PT, PT, R14, R12, R13, P1, P2 ;  /* 0x0000000c0e0c7210 */ /* 0x000fe40000fe440d */
[----:B0-----:R-:W-:-:S04]  /*0980*/  LEA R10, P1, R15, UR16, 0x3 ;  /* 0x000000100f0a7c11 */ /* 0x001fc8000f8218ff */
[----:B------:R-:W-:Y:S02]  /*0990*/  LEA.HI.X R11, R15, UR17, R12, 0x3, P1 ;  /* 0x000000110f0b7c11 */ /* 0x000fe400088f1c0c */
[----:B------:R-:W-:-:S03]  /*09a0*/  LEA R24, R24, UR6, 0x3 ;  /* 0x0000000618187c11 */ /* 0x000fc6000f8e18ff */
[----:B------:R-:W3:Y:S01]  /*09b0*/  @P5 LDG.E.64 R12, desc[UR12][R10.64+0x8] ;  /* 0x0000080c0a0c5981 */ /* 0x000ee2000c1e1b00 */
[----:B------:R-:W-:-:S03]  /*09c0*/  VIADD R18, R8, 0x2 ;  /* 0x0000000208127836 */ /* 0x000fc60000000000 */
[----:B------:R-:W2:Y:S02]  /*09d0*/  @P4 LDS.64 R14, [R24] ;  /* 0x00000000180e4984 */ /* 0x000ea40000000a00 */
[----:B------:R-:W-:-:S04]  /*09e0*/  ISETP.GE.AND P3, PT, R18, R9, PT ;  /* 0x000000091200720c */ /* 0x000fc80003f66270 */
[----:B------:R-:W-:-:S04]  /*09f0*/  ISETP.GT.AND P3, PT, R18, -0x1, !P3 ;  /* 0xffffffff1200780c */ /* 0x000fc80005f64270 */
[----:B------:R-:W-:Y:S02]  /*0a00*/  PLOP3.LUT P3, PT, P0, P3, PT, 0x80, 0x8 ;  /* 0x000000000008781c */ /* 0x000fe40000767070 */
[----:B------:R-:W-:-:S04]  /*0a10*/  IADD3 R18, PT, PT, R8, 0x4, RZ ;  /* 0x0000000408127810 */ /* 0x000fc80007ffe0ff */
[----:B------:R-:W-:-:S04]  /*0a20*/  ISETP.GE.AND P1, PT, R18, R9, PT ;  /* 0x000000091200720c */ /* 0x000fc80003f26270 */
[----:B------:R-:W-:-:S04]  /*0a30*/  ISETP.GT.AND P1, PT, R18, -0x1, !P1 ;  /* 0xffffffff1200780c */ /* 0x000fc80004f24270 */
[----:B------:R-:W-:Y:S01]  /*0a40*/  PLOP3.LUT P1, PT, P0, P1, PT, 0x80, 0x8 ;  /* 0x000000000008781c */ /* 0x000fe20000723070 */
[----:B--2---:R-:W-:Y:S02]  /*0a50*/  @P4 IMAD R15, R15, R16, RZ ;  /* 0x000000100f0f4224 */ /* 0x004fe400078e02ff */
[----:B------:R-:W-:-:S04]  /*0a60*/  @P4 IMAD.WIDE.U32 R20, R16, R14, R6 ;  /* 0x0000000e10144225 */ /* 0x000fc800078e0006 */
[----:B------:R-:W-:Y:S02]  /*0a70*/  @P4 IMAD R19, R17, R14, R15 ;  /* 0x0000000e11134224 */ /* 0x000fe400078e020f */
[----:B------:R-:W2:Y:S01]  /*0a80*/  @P3 LDG.E.64 R14, desc[UR12][R10.64+0x10] ;  /* 0x0000100c0a0e3981 */ /* 0x000ea2000c1e1b00 */
[----:B------:R-:W-:-:S05]  /*0a90*/  VIADD R16, R8, 0x3 ;  /* 0x0000000308107836 */ /* 0x000fca0000000000 */
[----:B------:R-:W-:-:S04]  /*0aa0*/  ISETP.GE.AND P2, PT, R16, R9, PT ;  /* 0x000000091000720c */ /* 0x000fc80003f46270 */
[----:B------:R-:W-:-:S04]  /*0ab0*/  ISETP.GT.AND P2, PT, R16, -0x1, !P2 ;  /* 0xffffffff1000780c */ /* 0x000fc80005744270 */
[----:B------:R-:W-:-:S13]  /*0ac0*/  PLOP3.LUT P2, PT, P0, P2, PT, 0x80, 0x8 ;  /* 0x000000000008781c */ /* 0x000fda0000745070 */
[----:B------:R-:W4:Y:S01]  /*0ad0*/  @P2 LDG.E.64 R16, desc[UR12][R10.64+0x18] ;  /* 0x0000180c0a102981 */ /* 0x000f22000c1e1b00 */
[----:B------:R-:W-:-:S03]  /*0ae0*/  @P4 IMAD.IADD R7, R21, 0x1, R19 ;  /* 0x0000000115074824 */ /* 0x000fc600078e0213 */
[----:B------:R-:W5:Y:S01]  /*0af0*/  @P1 LDG.E.64 R18, desc[UR12][R10.64+0x20] ;  /* 0x0000200c0a121981 */ /* 0x000f62000c1e1b00 */
[----:B------:R-:W-:-:S03]  /*0b00*/  @P4 IMAD.MOV.U32 R6, RZ, RZ, R20 ;  /* 0x000000ffff064224 */ /* 0x000fc600078e0014 */
[----:B------:R-:W3:Y:S02]  /*0b10*/  @P5 LDS.64 R20, [R24+0x8] ;  /* 0x0000080018145984 */ /* 0x000ee40000000a00 */
[----:B---3--:R-:W-:-:S04]  /*0b20*/  @P5 IMAD R21, R21, R12, RZ ;  /* 0x0000000c15155224 */ /* 0x008fc800078e02ff */
[-C--:B------:R-:W-:Y:S02]  /*0b30*/  @P5 IMAD R13, R13, R20.reuse, R21 ;  /* 0x000000140d0d5224 */ /* 0x080fe400078e0215 */
[----:B------:R-:W-:-:S04]  /*0b40*/  @P5 IMAD.WIDE.U32 R20, R12, R20, R6 ;  /* 0x000000140c145225 */ /* 0x000fc800078e0006 */
[----:B------:R-:W-:Y:S01]  /*0b50*/  @P5 IMAD.MOV.U32 R6, RZ, RZ, R20 ;  /* 0x000000ffff065224 */ /* 0x000fe200078e0014 */
[----:B------:R-:W-:Y:S02]  /*0b60*/  @P5 IADD3 R7, PT, PT, R21, R13, RZ ;  /* 0x0000000d15075210 */ /* 0x000fe40007ffe0ff */
[----:B------:R-:W2:Y:S04]  /*0b70*/  @P3 LDS.64 R12, [R24+0x10] ;  /* 0x00001000180c3984 */ /* 0x000ea80000000a00 */
[----:B------:R-:W4:Y:S01]  /*0b80*/  @P2 LDS.64 R20, [R24+0x18] ;  /* 0x0000180018142984 */ /* 0x000f220000000a00 */
[----:B--2---:R-:W-:-:S04]  /*0b90*/  @P3 IMAD R13, R13, R14, RZ ;  /* 0x0000000e0d0d3224 */ /* 0x004fc800078e02ff */
[-C--:B------:R-:W-:Y:S02]  /*0ba0*/  @P3 IMAD R15, R15, R12.reuse, R13 ;  /* 0x0000000c0f0f3224 */ /* 0x080fe400078e020d */
[----:B------:R-:W-:-:S04]  /*0bb0*/  @P3 IMAD.WIDE.U32 R12, R14, R12, R6 ;  /* 0x0000000c0e0c3225 */ /* 0x000fc800078e0006 */
[----:B------:R-:W-:Y:S01]  /*0bc0*/  VIADD R14, R8, 0x5 ;  /* 0x00000005080e7836 */ /* 0x000fe20000000000 */
[----:B------:R-:W-:Y:S01]  /*0bd0*/  @P3 IADD3 R7, PT, PT, R13, R15, RZ ;  /* 0x0000000f0d073210 */ /* 0x000fe20007ffe0ff */
[----:B------:R-:W-:-:S03]  /*0be0*/  @P3 IMAD.MOV.U32 R6, RZ, RZ, R12 ;  /* 0x000000ffff063224 */ /* 0x000fc600078e000c */
[----:B------:R-:W-:-:S04]  /*0bf0*/  ISETP.GE.AND P4, PT, R14, R9, PT ;  /* 0x000000090e00720c */ /* 0x000fc80003f86270 */
[----:B------:R-:W-:-:S04]  /*0c00*/  ISETP.GT.AND P4, PT, R14, -0x1, !P4 ;  /* 0xffffffff0e00780c */ /* 0x000fc80006784270 */
[----:B------:R-:W-:Y:S01]  /*0c10*/  PLOP3.LUT P4, PT, P0, P4, PT, 0x80, 0x8 ;  /* 0x000000000008781c */ /* 0x000fe20000789070 */
[----:B----4-:R-:W-:-:S04]  /*0c20*/  @P2 IMAD R15, R21, R16, RZ ;  /* 0x00000010150f2224 */ /* 0x010fc800078e02ff */
[-C--:B------:R-:W-:Y:S02]  /*0c30*/  @P2 IMAD R15, R17, R20.reuse, R15 ;  /* 0x00000014110f2224 */ /* 0x080fe400078e020f */
[----:B------:R-:W-:Y:S02]  /*0c40*/  @P2 IMAD.WIDE.U32 R16, R16, R20, R6 ;  /* 0x0000001410102225 */ /* 0x000fe400078e0006 */
[----:B------:R-:W5:Y:S04]  /*0c50*/  @P1 LDS.64 R20, [R24+0x20] ;  /* 0x0000200018141984 */ /* 0x000f680000000a00 */
[----:B------:R-:W2:Y:S01]  /*0c60*/  @P4 LDG.E.64 R12, desc[UR12][R10.64+0x28] ;  /* 0x0000280c0a0c4981 */ /* 0x000ea2000c1e1b00 */
[C---:B------:R-:W-:Y:S01]  /*0c70*/  VIADD R14, R8.reuse, 0x6 ;  /* 0x00000006080e7836 */ /* 0x040fe20000000000 */
[----:B------:R-:W-:Y:S01]  /*0c80*/  IADD3 R8, PT, PT, R8, 0x7, RZ ;  /* 0x0000000708087810 */ /* 0x000fe20007ffe0ff */
[----:B------:R-:W-:Y:S01]  /*0c90*/  @P2 IMAD.IADD R7, R17, 0x1, R15 ;  /* 0x0000000111072824 */ /* 0x000fe200078e020f */
[----:B------:R-:W2:Y:S01]  /*0ca0*/  @P4 LDS.64 R26, [R24+0x28] ;  /* 0x00002800181a4984 */ /* 0x000ea20000000a00 */
[----:B------:R-:W-:Y:S01]  /*0cb0*/  @P2 IMAD.MOV.U32 R6, RZ, RZ, R16 ;  /* 0x000000ffff062224 */ /* 0x000fe200078e0010 */
[----:B------:R-:W-:-:S02]  /*0cc0*/  ISETP.GE.AND P3, PT, R14, R9, PT ;  /* 0x000000090e00720c */ /* 0x000fc40003f66270 */
[----:B------:R-:W-:Y:S02]  /*0cd0*/  ISETP.GE.AND P2, PT, R8, R9, PT ;  /* 0x000000090800720c */ /* 0x000fe40003f46270 */
[----:B------:R-:W-:Y:S02]  /*0ce0*/  ISETP.GT.AND P3, PT, R14, -0x1, !P3 ;  /* 0xffffffff0e00780c */ /* 0x000fe40005f64270 */
[----:B------:R-:W-:Y:S02]  /*0cf0*/  ISETP.GT.AND P2, PT, R8, -0x1, !P2 ;  /* 0xffffffff0800780c */ /* 0x000fe40005744270 */
[----:B------:R-:W-:Y:S02]  /*0d00*/  PLOP3.LUT P3, PT, P0, P3, PT, 0x80, 0x8 ;  /* 0x000000000008781c */ /* 0x000fe40000767070 */
[----:B------:R-:W-:-:S11]  /*0d10*/  PLOP3.LUT P2, PT, P0, P2, PT, 0x80, 0x8 ;  /* 0x000000000008781c */ /* 0x000fd60000745070 */
[----:B------:R-:W3:Y:S01]  /*0d20*/  @P3 LDG.E.64 R14, desc[UR12][R10.64+0x30] ;  /* 0x0000300c0a0e3981 */ /* 0x000ee2000c1e1b00 */
[----:B-----5:R-:W-:-:S04]  /*0d30*/  @P1 IMAD R17, R21, R18, RZ ;  /* 0x0000001215111224 */ /* 0x020fc800078e02ff */
[-C--:B------:R-:W-:Y:S02]  /*0d40*/  @P1 IMAD R17, R19, R20.reuse, R17 ;  /* 0x0000001413111224 */ /* 0x080fe400078e0211 */
[----:B------:R-:W-:Y:S02]  /*0d50*/  @P1 IMAD.WIDE.U32 R18, R18, R20, R6 ;  /* 0x0000001412121225 */ /* 0x000fe400078e0006 */
[----:B------:R3:W4:Y:S03]  /*0d60*/  @P2 LDG.E.64 R20, desc[UR12][R10.64+0x38] ;  /* 0x0000380c0a142981 */ /* 0x000726000c1e1b00 */
[----:B------:R-:W-:Y:S02]  /*0d70*/  @P1 IADD3 R7, PT, PT, R19, R17, RZ ;  /* 0x0000001113071210 */ /* 0x000fe40007ffe0ff */
[----:B------:R-:W3:Y:S01]  /*0d80*/  @P3 LDS.64 R16, [R24+0x30] ;  /* 0x0000300018103984 */ /* 0x000ee20000000a00 */
[----:B------:R-:W-:Y:S01]  /*0d90*/  @P1 IMAD.MOV.U32 R6, RZ, RZ, R18 ;  /* 0x000000ffff061224 */ /* 0x000fe200078e0012 */
[----:B------:R-:W-:-:S04]  /*0da0*/  IADD3 R25, PT, PT, R25, 0x8, RZ ;  /* 0x0000000819197810 */ /* 0x000fc80007ffe0ff */
[----:B------:R-:W-:Y:S01]  /*0db0*/  ISETP.NE.AND P1, PT, R25, UR14, PT ;  /* 0x0000000e19007c0c */ /* 0x000fe2000bf25270 */
[----:B--2---:R-:W-:-:S04]  /*0dc0*/  @P4 IMAD R19, R27, R12, RZ ;  /* 0x0000000c1b134224 */ /* 0x004fc800078e02ff */
[-C--:B------:R-:W-:Y:S02]  /*0dd0*/  @P4 IMAD R19, R13, R26.reuse, R19 ;  /* 0x0000001a0d134224 */ /* 0x080fe400078e0213 */
[----:B------:R-:W-:Y:S02]  /*0de0*/  @P4 IMAD.WIDE.U32 R12, R12, R26, R6 ;  /* 0x0000001a0c0c4225 */ /* 0x000fe400078e0006 */
[----:B------:R-:W4:Y:S02]  /*0df0*/  @P2 LDS.64 R26, [R24+0x38] ;  /* 0x00003800181a2984 */ /* 0x000f240000000a00 */
[----:B------:R-:W-:Y:S01]  /*0e00*/  @P4 IMAD.IADD R7, R13, 0x1, R19 ;  /* 0x000000010d074824 */ /* 0x000fe200078e0213 */
[----:B------:R-:W-:Y:S01]  /*0e10*/  @P4 MOV R6, R12 ;  /* 0x0000000c00064202 */ /* 0x000fe20000000f00 */
[----:B---3--:R-:W-:-:S04]  /*0e20*/  @P3 IMAD R11, R17, R14, RZ ;  /* 0x0000000e110b3224 */ /* 0x008fc800078e02ff */
[-C--:B------:R-:W-:Y:S02]  /*0e30*/  @P3 IMAD R11, R15, R16.reuse, R11 ;  /* 0x000000100f0b3224 */ /* 0x080fe400078e020b */
[----:B------:R-:W-:-:S04]  /*0e40*/  @P3 IMAD.WIDE.U32 R14, R14, R16, R6 ;  /* 0x000000100e0e3225 */ /* 0x000fc800078e0006 */
[----:B------:R-:W-:Y:S02]  /*0e50*/  @P3 IMAD.IADD R7, R15, 0x1, R11 ;  /* 0x000000010f073824 */ /* 0x000fe400078e020b */
[----:B------:R-:W-:Y:S02]  /*0e60*/  @P3 IMAD.MOV.U32 R6, RZ, RZ, R14 ;  /* 0x000000ffff063224 */ /* 0x000fe400078e000e */
[----:B----4-:R-:W-:-:S04]  /*0e70*/  @P2 IMAD R11, R27, R20, RZ ;  /* 0x000000141b0b2224 */ /* 0x010fc800078e02ff */
[-C--:B------:R-:W-:Y:S02]  /*0e80*/  @P2 IMAD R11, R21, R26.reuse, R11 ;  /* 0x0000001a150b2224 */ /* 0x080fe400078e020b */
[----:B------:R-:W-:-:S04]  /*0e90*/  @P2 IMAD.WIDE.U32 R20, R20, R26, R6 ;  /* 0x0000001a14142225 */ /* 0x000fc800078e0006 */
[----:B------:R-:W-:Y:S02]  /*0ea0*/  @P2 IMAD.IADD R7, R21, 0x1, R11 ;  /* 0x0000000115072824 */ /* 0x000fe400078e020b */
[----:B------:R-:W-:Y:S01]  /*0eb0*/  @P2 IMAD.MOV.U32 R6, RZ, RZ, R20 ;  /* 0x000000ffff062224 */ /* 0x000fe200078e0014 */
[----:B------:R-:W-:Y:S06]  /*0ec0*/  @P1 BRA `(.L_x_5) ;  /* 0xfffffff800601947 */ /* 0x000fec000383ffff */
[----:B------:R-:W-:-:S07]  /*0ed0*/  MOV R27, UR14 ;  /* 0x0000000e001b7c02 */ /* 0x000fce0008000f00 */
.L_x_4:
[----:B------:R-:W0:Y:S02]  /*0ee0*/  LDCU UR6, c[0x0][0x3a8] ;  /* 0x00007500ff0677ac */ /* 0x000e240008000800 */
[----:B0-----:R-:W-:-:S04]  /*0ef0*/  ULOP3.LUT UR6, UR6, 0x7, URZ, 0xc0, !UPT ;  /* 0x0000000706067892 */ /* 0x001fc8000f8ec0ff */
[----:B------:R-:W-:-:S09]  /*0f00*/  UISETP.NE.AND UP0, UPT, UR6, URZ, UPT ;  /* 0x000000ff0600728c */ /* 0x000fd2000bf05270 */
[----:B------:R-:W-:Y:S05]  /*0f10*/  BRA.U !UP0, `(.L_x_6) ;  /* 0x0000000908087547 */ /* 0x000fea000b800000 */
[----:B------:R-:W-:Y:S02]  /*0f20*/  UIADD3 UR6, UPT, UPT, UR6, -0x1, URZ ;  /* 0xffffffff06067890 */ /* 0x000fe4000fffe0ff */
[----:B------:R-:W-:Y:S02]  /*0f30*/  UISETP.NE.AND UP1, UPT, UR11, URZ, UPT ;  /* 0x000000ff0b00728c */ /* 0x000fe4000bf25270 */
[----:B------:R-:W-:-:S09]  /*0f40*/  UISETP.GE.U32.AND UP0, UPT, UR6, 0x3, UPT ;  /* 0x000000030600788c */ /* 0x000fd2000bf06070 */
[----:B------:R-:W-:Y:S05]  /*0f50*/  BRA.U !UP0, `(.L_x_7) ;  /* 0x0000000108f07547 */ /* 0x000fea000b800000 */
[----:B------:R-:W-:Y:S01]  /*0f60*/  IMAD.IADD R12, R4, 0x1, R27 ;  /* 0x00000001040c7824 */ /* 0x000fe200078e021b */
[----:B------:R-:W0:Y:S04]  /*0f70*/  LDCU.64 UR16, c[0x0][0x380] ;  /* 0x00007000ff1077ac */ /* 0x000e280008000a00 */
[----:B------:R-:W-:-:S04]  /*0f80*/  ISETP.GE.AND P1, PT, R12, R9, PT ;  /* 0x000000090c00720c */ /* 0x000fc80003f26270 */
[----:B------:R-:W-:-:S04]  /*0f90*/  ISETP.GT.AND P1, PT, R12, -0x1, !P1 ;  /* 0xffffffff0c00780c */ /* 0x000fc80004f24270 */
[----:B------:R-:W-:-:S13]  /*0fa0*/  PLOP3.LUT P1, PT, P0, P1, PT, 0x80, 0x8 ;  /* 0x000000000008781c */ /* 0x000fda0000723070 */
[----:B------:R-:W1:Y:S01]  /*0fb0*/  @P1 LDC.64 R14, c[0x0][0x380] ;  /* 0x0000e000ff0e1b82 */ /* 0x000e620000000a00 */
[----:B------:R-:W-:Y:S01]  /*0fc0*/  @P1 IMAD.IADD R11, R23, 0x1, R12 ;  /* 0x00000001170b1824 */ /* 0x000fe200078e020c */
[----:B------:R-:W-:-:S03]  /*0fd0*/  IADD3 R8, PT, PT, R12, 0x1, RZ ;  /* 0x000000010c087810 */ /* 0x000fc60007ffe0ff */
[----:B-1----:R-:W-:-:S06]  /*0fe0*/  @P1 IMAD.WIDE R14, R11, 0x8, R14 ;  /* 0x000000080b0e1825 */ /* 0x002fcc00078e020e */
[----:B------:R-:W2:Y:S01]  /*0ff0*/  @P1 LDG.E.64 R14, desc[UR12][R14.64] ;  /* 0x0000000c0e0e1981 */ /* 0x000ea2000c1e1b00 */
[C---:B------:R-:W-:Y:S02]  /*1000*/  ISETP.GE.AND P2, PT, R8.reuse, R9, PT ;  /* 0x000000090800720c */ /* 0x040fe40003f46270 */
[----:B------:R-:W-:Y:S02]  /*1010*/  SHF.R.S32.HI R11, RZ, 0x1f, R4 ;  /* 0x0000001fff0b7819 */ /* 0x000fe40000011404 */
[----:B------:R-:W-:Y:S01]  /*1020*/  ISETP.GT.AND P2, PT, R8, -0x1, !P2 ;  /* 0xffffffff0800780c */ /* 0x000fe20005744270 */
[----:B------:R-:W-:Y:S01]  /*1030*/  VIADD R8, R12, 0x2 ;  /* 0x000000020c087836 */ /* 0x000fe20000000000 */
[----:B------:R-:W-:Y:S02]  /*1040*/  SHF.R.S32.HI R16, RZ, 0x1f, R23 ;  /* 0x0000001fff107819 */ /* 0x000fe40000011417 */
[----:B------:R-:W-:Y:S02]  /*1050*/  IADD3 R10, P3, P4, R23, R4, R27 ;  /* 0x00000004170a7210 */ /* 0x000fe40007c7e01b */
[----:B------:R-:W-:-:S02]  /*1060*/  PLOP3.LUT P2, PT, P0, P2, PT, 0x80, 0x8 ;  /* 0x000000000008781c */ /* 0x000fc40000745070 */
[----:B------:R-:W-:Y:S02]  /*1070*/  IADD3.X R11, PT, PT, R16, R11, RZ, P3, P4 ;  /* 0x0000000b100b7210 */ /* 0x000fe40001fe84ff */
[----:B------:R-:W-:Y:S02]  /*1080*/  ISETP.GE.AND P3, PT, R8, R9, PT ;  /* 0x000000090800720c */ /* 0x000fe40003f66270 */
[----:B0-----:R-:W-:Y:S02]  /*1090*/  LEA R18, P4, R10, UR16, 0x3 ;  /* 0x000000100a127c11 */ /* 0x001fe4000f8818ff */
[----:B------:R-:W-:Y:S01]  /*10a0*/  ISETP.GT.AND P3, PT, R8, -0x1, !P3 ;  /* 0xffffffff0800780c */ /* 0x000fe20005f64270 */
[----:B------:R-:W-:Y:S01]  /*10b0*/  VIADD R8, R12, 0x3 ;  /* 0x000000030c087836 */ /* 0x000fe20000000000 */
[----:B------:R-:W-:Y:S02]  /*10c0*/  LEA.HI.X R19, R10, UR17, R11, 0x3, P4 ;  /* 0x000000110a137c11 */ /* 0x000fe4000a0f1c0b */
[----:B------:R-:W-:-:S02]  /*10d0*/  PLOP3.LUT P3, PT, P0, P3, PT, 0x80, 0x8 ;  /* 0x000000000008781c */ /* 0x000fc40000767070 */
[C---:B------:R-:W-:Y:S01]  /*10e0*/  ISETP.GE.AND P4, PT, R8.reuse, R9, PT ;  /* 0x000000090800720c */ /* 0x040fe20003f86270 */
[----:B------:R-:W3:Y:S03]  /*10f0*/  @P2 LDG.E.64 R20, desc[UR12][R18.64+0x8] ;  /* 0x0000080c12142981 */ /* 0x000ee6000c1e1b00 */
[----:B------:R-:W-:-:S04]  /*1100*/  ISETP.GT.AND P4, PT, R8, -0x1, !P4 ;  /* 0xffffffff0800780c */ /* 0x000fc80006784270 */
[----:B------:R-:W-:-:S03]  /*1110*/  PLOP3.LUT P4, PT, P0, P4, PT, 0x80, 0x8 ;  /* 0x000000000008781c */ /* 0x000fc60000789070 */
[----:B------:R-:W4:Y:S10]  /*1120*/  @P3 LDG.E.64 R16, desc[UR12][R18.64+0x10] ;  /* 0x0000100c12103981 */ /* 0x000f34000c1e1b00 */
[----:B------:R0:W5:Y:S01]  /*1130*/  @P4 LDG.E.64 R10, desc[UR12][R18.64+0x18] ;  /* 0x0000180c120a4981 */ /* 0x000162000c1e1b00 */
[----:B------:R-:W1:Y:S01]  /*1140*/  S2UR UR8, SR_CgaCtaId ;  /* 0x00000000000879c3 */ /* 0x000e620000008800 */
[----:B------:R-:W-:Y:S01]  /*1150*/  UMOV UR6, 0x400 ;  /* 0x0000040000067882 */ /* 0x000fe20000000000 */
[----:B------:R-:W-:Y:S01]  /*1160*/  IMAD R8, R0, UR7, R27 ;  /* 0x0000000700087c24 */ /* 0x000fe2000f8e021b */
[----:B------:R-:W-:Y:S01]  /*1170*/  IADD3 R27, PT, PT, R27, 0x4, RZ ;  /* 0x000000041b1b7810 */ /* 0x000fe20007ffe0ff */
[----:B-1----:R-:W-:-:S06]  /*1180*/  ULEA UR6, UR8, UR6, 0x18 ;  /* 0x0000000608067291 */ /* 0x002fcc000f8ec0ff */
[----:B------:R-:W-:-:S05]  /*1190*/  LEA R8, R8, UR6, 0x3 ;  /* 0x0000000608087c11 */ /* 0x000fca000f8e18ff */
[----:B------:R-:W2:Y:S04]  /*11a0*/  @P1 LDS.64 R12, [R8] ;  /* 0x00000000080c1984 */ /* 0x000ea80000000a00 */
[----:B0-----:R-:W3:Y:S01]  /*11b0*/  @P2 LDS.64 R18, [R8+0x8] ;  /* 0x0000080008122984 */ /* 0x001ee20000000a00 */
[----:B--2---:R-:W-:Y:S02]  /*11c0*/  @P1 IMAD R13, R13, R14, RZ ;  /* 0x0000000e0d0d1224 */ /* 0x004fe400078e02ff */
[----:B------:R-:W-:-:S04]  /*11d0*/  @P1 IMAD.WIDE.U32 R24, R14, R12, R6 ;  /* 0x0000000c0e181225 */ /* 0x000fc800078e0006 */
[----:B------:R-:W-:Y:S02]  /*11e0*/  @P1 IMAD R29, R15, R12, R13 ;  /* 0x0000000c0f1d1224 */ /* 0x000fe400078e020d */
[----:B------:R-:W4:Y:S01]  /*11f0*/  @P3 LDS.64 R12, [R8+0x10] ;  /* 0x00001000080c3984 */ /* 0x000f220000000a00 */
[----:B------:R-:W-:Y:S02]  /*1200*/  @P1 IMAD.MOV.U32 R6, RZ, RZ, R24 ;  /* 0x000000ffff061224 */ /* 0x000fe400078e0018 */
[----:B------:R-:W-:Y:S01]  /*1210*/  @P1 IADD3 R7, PT, PT, R25, R29, RZ ;  /* 0x0000001d19071210 */ /* 0x000fe20007ffe0ff */
[----:B------:R-:W5:Y:S01]  /*1220*/  @P4 LDS.64 R14, [R8+0x18] ;  /* 0x00001800080e4984 */ /* 0x000f620000000a00 */
[----:B---3--:R-:W-:-:S04]  /*1230*/  @P2 IMAD R19, R19, R20, RZ ;  /* 0x0000001413132224 */ /* 0x008fc800078e02ff */
[-C--:B------:R-:W-:Y:S02]  /*1240*/  @P2 IMAD R21, R21, R18.reuse, R19 ;  /* 0x0000001215152224 */ /* 0x080fe400078e0213 */
[----:B------:R-:W-:-:S04]  /*1250*/  @P2 IMAD.WIDE.U32 R18, R20, R18, R6 ;  /* 0x0000001214122225 */ /* 0x000fc800078e0006 */
[----:B------:R-:W-:Y:S01]  /*1260*/  @P2 IMAD.IADD R7, R19, 0x1, R21 ;  /* 0x0000000113072824 */ /* 0x000fe200078e0215 */
[----:B------:R-:W-:Y:S01]  /*1270*/  @P2 MOV R6, R18 ;  /* 0x0000001200062202 */ /* 0x000fe20000000f00 */
[----:B----4-:R-:W-:-:S04]  /*1280*/  @P3 IMAD R13, R13, R16, RZ ;  /* 0x000000100d0d3224 */ /* 0x010fc800078e02ff */
[-C--:B------:R-:W-:Y:S02]  /*1290*/  @P3 IMAD R17, R17, R12.reuse, R13 ;  /* 0x0000000c11113224 */ /* 0x080fe400078e020d */
[----:B------:R-:W-:-:S04]  /*12a0*/  @P3 IMAD.WIDE.U32 R12, R16, R12, R6 ;  /* 0x0000000c100c3225 */ /* 0x000fc800078e0006 */
[----:B-----5:R-:W-:Y:S02]  /*12b0*/  @P4 IMAD R15, R15, R10, RZ ;  /* 0x0000000a0f0f4224 */ /* 0x020fe400078e02ff */
[----:B------:R-:W-:Y:S02]  /*12c0*/  @P3 IMAD.IADD R7, R13, 0x1, R17 ;  /* 0x000000010d073824 */ /* 0x000fe400078e0211 */
[----:B------:R-:W-:Y:S02]  /*12d0*/  @P3 IMAD.MOV.U32 R6, RZ, RZ, R12 ;  /* 0x000000ffff063224 */ /* 0x000fe400078e000c */
[-C--:B------:R-:W-:Y:S02]  /*12e0*/  @P4 IMAD R15, R11, R14.reuse, R15 ;  /* 0x0000000e0b0f4224 */ /* 0x080fe400078e020f */
[----:B------:R-:W-:-:S04]  /*12f0*/  @P4 IMAD.WIDE.U32 R10, R10, R14, R6 ;  /* 0x0000000e0a0a4225 */ /* 0x000fc800078e0006 */
[----:B------:R-:W-:Y:S02]  /*1300*/  @P4 IMAD.IADD R7, R11, 0x1, R15 ;  /* 0x000000010b074824 */ /* 0x000fe400078e020f */
[----:B------:R-:W-:-:S07]  /*1310*/  @P4 IMAD.MOV.U32 R6, RZ, RZ, R10 ;  /* 0x000000ffff064224 */ /* 0x000fce00078e000a */
.L_x_7:
[----:B------:R-:W-:Y:S05]  /*1320*/  BRA.U !UP1, `(.L_x_6) ;  /* 0x0000000509047547 */ /* 0x000fea000b800000 */
[----:B------:R-:W-:Y:S02]  /*1330*/  UISETP.NE.AND UP0, UPT, UR11, 0x1, UPT ;  /* 0x000000010b00788c */ /* 0x000fe4000bf05270 */
[----:B------:R-:W-:-:S04]  /*1340*/  ULOP3.LUT UR6, UR7, 0x1, URZ, 0xc0, !UPT ;  /* 0x0000000107067892 */ /* 0x000fc8000f8ec0ff */
[----:B------:R-:W-:-:S03]  /*1350*/  UISETP.NE.U32.AND UP1, UPT, UR6, 0x1, UPT ;  /* 0x000000010600788c */ /* 0x000fc6000bf25070 */
[----:B------:R-:W-:Y:S08]  /*1360*/  BRA.U !UP0, `(.L_x_8) ;  /* 0x00000001089c7547 */ /* 0x000ff0000b800000 */
[----:B------:R-:W-:-:S04]  /*1370*/  IADD3 R14, PT, PT, R4, R27, RZ ;  /* 0x0000001b040e7210 */ /* 0x000fc80007ffe0ff */
[C---:B------:R-:W-:Y:S01]  /*1380*/  ISETP.GE.AND P1, PT, R14.reuse, R9, PT ;  /* 0x000000090e00720c */ /* 0x040fe20003f26270 */
[----:B------:R-:W-:-:S03]  /*1390*/  VIADD R8, R14, 0x1 ;  /* 0x000000010e087836 */ /* 0x000fc60000000000 */
[----:B------:R-:W-:Y:S02]  /*13a0*/  ISETP.GT.AND P1, PT, R14, -0x1, !P1 ;  /* 0xffffffff0e00780c */ /* 0x000fe40004f24270 */
[C---:B------:R-:W-:Y:S02]  /*13b0*/  ISETP.GE.AND P2, PT, R8.reuse, R9, PT ;  /* 0x000000090800720c */ /* 0x040fe40003f46270 */
[----:B------:R-:W-:Y:S02]  /*13c0*/  PLOP3.LUT P1, PT, P0, P1, PT, 0x80, 0x8 ;  /* 0x000000000008781c */ /* 0x000fe40000723070 */
[----:B------:R-:W-:-:S04]  /*13d0*/  ISETP.GT.AND P2, PT, R8, -0x1, !P2 ;  /* 0xffffffff0800780c */ /* 0x000fc80005744270 */
[----:B------:R-:W-:-:S07]  /*13e0*/  PLOP3.LUT P2, PT, P0, P2, PT, 0x80, 0x8 ;  /* 0x000000000008781c */ /* 0x000fce0000745070 */
[----:B------:R-:W0:Y:S01]  /*13f0*/  @P1 LDC.64 R12, c[0x0][0x380] ;  /* 0x0000e000ff0c1b82 */ /* 0x000e220000000a00 */
[----:B------:R-:W-:-:S05]  /*1400*/  @P1 IMAD.IADD R15, R23, 0x1, R14 ;  /* 0x00000001170f1824 */ /* 0x000fca00078e020e */
[----:B------:R-:W-:Y:S02]  /*1410*/  @P2 SHF.R.S32.HI R14, RZ, 0x1f, R4 ;  /* 0x0000001fff0e2819 */ /* 0x000fe40000011404 */
[----:B------:R-:W1:Y:S01]  /*1420*/  @P2 LDC.64 R10, c[0x0][0x380] ;  /* 0x0000e000ff0a2b82 */ /* 0x000e620000000a00 */
[--C-:B------:R-:W-:Y:S02]  /*1430*/  @P2 SHF.R.S32.HI R8, RZ, 0x1f, R27.reuse ;  /* 0x0000001fff082819 */ /* 0x100fe4000001141b */
[----:B------:R-:W-:Y:S01]  /*1440*/  @P2 IADD3 R19, P3, P4, R23, R4, R27 ;  /* 0x0000000417132210 */ /* 0x000fe20007c7e01b */
[----:B0-----:R-:W-:Y:S01]  /*1450*/  @P1 IMAD.WIDE R12, R15, 0x8, R12 ;  /* 0x000000080f0c1825 */ /* 0x001fe200078e020c */
[----:B------:R-:W-:-:S04]  /*1460*/  @P2 SHF.R.S32.HI R15, RZ, 0x1f, R23 ;  /* 0x0000001fff0f2819 */ /* 0x000fc80000011417 */
[----:B------:R-:W-:Y:S01]  /*1470*/  @P2 IADD3.X R8, PT, PT, R15, R14, R8, P3, P4 ;  /* 0x0000000e0f082210 */ /* 0x000fe20001fe8408 */
[----:B------:R0:W2:Y:S01]  /*1480*/  @P1 LDG.E.64 R16, desc[UR12][R12.64] ;  /* 0x0000000c0c101981 */ /* 0x0000a2000c1e1b00 */
[----:B-1----:R-:W-:-:S04]  /*1490*/  @P2 LEA R10, P3, R19, R10, 0x3 ;  /* 0x0000000a130a2211 */ /* 0x002fc800078618ff */
[----:B------:R-:W-:-:S06]  /*14a0*/  @P2 LEA.HI.X R11, R19, R11, R8, 0x3, P3 ;  /* 0x0000000b130b2211 */ /* 0x000fcc00018f1c08 */
[----:B------:R-:W3:Y:S01]  /*14b0*/  @P2 LDG.E.64 R10, desc[UR12][R10.64+0x8] ;  /* 0x0000080c0a0a2981 */ /* 0x000ee2000c1e1b00 */
[----:B------:R-:W1:Y:S01]  /*14c0*/  S2UR UR8, SR_CgaCtaId ;  /* 0x00000000000879c3 */ /* 0x000e620000008800 */
[----:B------:R-:W-:Y:S01]  /*14d0*/  UMOV UR6, 0x400 ;  /* 0x0000040000067882 */ /* 0x000fe20000000000 */
[----:B------:R-:W-:Y:S02]  /*14e0*/  IMAD R8, R0, UR7, R27 ;  /* 0x0000000700087c24 */ /* 0x000fe4000f8e021b */
[----:B------:R-:W-:Y:S01]  /*14f0*/  VIADD R27, R27, 0x2 ;  /* 0x000000021b1b7836 */ /* 0x000fe20000000000 */
[----:B-1----:R-:W-:-:S06]  /*1500*/  ULEA UR6, UR8, UR6, 0x18 ;  /* 0x0000000608067291 */ /* 0x002fcc000f8ec0ff */
[----:B------:R-:W-:-:S05]  /*1510*/  LEA R8, R8, UR6, 0x3 ;  /* 0x0000000608087c11 */ /* 0x000fca000f8e18ff */
[----:B------:R-:W2:Y:S04]  /*1520*/  @P1 LDS.64 R14, [R8] ;  /* 0x00000000080e1984 */ /* 0x000ea80000000a00 */
[----:B0-----:R-:W3:Y:S01]  /*1530*/  @P2 LDS.64 R12, [R8+0x8] ;  /* 0x00000800080c2984 */ /* 0x001ee20000000a00 */
[----:B--2---:R-:W-:Y:S02]  /*1540*/  @P1 IMAD R15, R15, R16, RZ ;  /* 0x000000100f0f1224 */ /* 0x004fe400078e02ff */
[----:B------:R-:W-:-:S04]  /*1550*/  @P1 IMAD.WIDE.U32 R18, R16, R14, R6 ;  /* 0x0000000e10121225 */ /* 0x000fc800078e0006 */
[----:B------:R-:W-:Y:S01]  /*1560*/  @P1 IMAD R15, R17, R14, R15 ;  /* 0x0000000e110f1224 */ /* 0x000fe200078e020f */
[----:B------:R-:W-:-:S03]  /*1570*/  @P1 MOV R6, R18 ;  /* 0x0000001200061202 */ /* 0x000fc60000000f00 */
[----:B------:R-:W-:Y:S02]  /*1580*/  @P1 IMAD.IADD R7, R19, 0x1, R15 ;  /* 0x0000000113071824 */ /* 0x000fe400078e020f */
[----:B---3--:R-:W-:Y:S02]  /*1590*/  @P2 IMAD R13, R13, R10, RZ ;  /* 0x0000000a0d0d2224 */ /* 0x008fe400078e02ff */
[----:B------:R-:W-:-:S04]  /*15a0*/  @P2 IMAD.WIDE.U32 R14, R10, R12, R6 ;  /* 0x0000000c0a0e2225 */ /* 0x000fc800078e0006 */
[----:B------:R-:W-:Y:S02]  /*15b0*/  @P2 IMAD R13, R11, R12, R13 ;  /* 0x0000000c0b0d2224 */ /* 0x000fe400078e020d */
[----:B------:R-:W-:-:S03]  /*15c0*/  @P2 IMAD.MOV.U32 R6, RZ, RZ, R14 ;  /* 0x000000ffff062224 */ /* 0x000fc600078e000e */
[----:B------:R-:W-:-:S07]  /*15d0*/  @P2 IADD3 R7, PT, PT, R15, R13, RZ ;  /* 0x0000000d0f072210 */ /* 0x000fce0007ffe0ff */
.L_x_8:
[----:B------:R-:W-:Y:S05]  /*15e0*/  BRA.U UP1, `(.L_x_6) ;  /* 0x0000000101547547 */ /* 0x000fea000b800000 */
[----:B------:R-:W-:Y:S01]  /*15f0*/  IMAD.IADD R10, R4, 0x1, R27 ;  /* 0x00000001040a7824 */ /* 0x000fe200078e021b */
[----:B------:R-:W-:Y:S04]  /*1600*/  BSSY.RECONVERGENT B0, `(.L_x_6) ;  /* 0x0000013000007945 */ /* 0x000fe80003800200 */
[----:B------:R-:W-:-:S04]  /*1610*/  ISETP.GE.AND P1, PT, R10, R9, PT ;  /* 0x000000090a00720c */ /* 0x000fc80003f26270 */
[----:B------:R-:W-:-:S04]  /*1620*/  ISETP.GT.AND P1, PT, R10, -0x1, !P1 ;  /* 0xffffffff0a00780c */ /* 0x000fc80004f24270 */
[----:B------:R-:W-:-:S13]  /*1630*/  PLOP3.LUT P1, PT, P0, P1, PT, 0x80, 0x8 ;  /* 0x000000000008781c */ /* 0x000fda0000723070 */
[----:B------:R-:W-:Y:S05]  /*1640*/  @!P1 BRA `(.L_x_9) ;  /* 0x0000000000389947 */ /* 0x000fea0003800000 */
[----:B------:R-:W0:Y:S01]  /*1650*/  LDC.64 R8, c[0x0][0x380] ;  /* 0x0000e000ff087b82 */ /* 0x000e220000000a00 */
[----:B------:R-:W-:-:S05]  /*1660*/  IADD3 R23, PT, PT, R23, R10, RZ ;  /* 0x0000000a17177210 */ /* 0x000fca0007ffe0ff */
[----:B0-----:R-:W-:-:S06]  /*1670*/  IMAD.WIDE R8, R23, 0x8, R8 ;  /* 0x0000000817087825 */ /* 0x001fcc00078e0208 */
[----:B------:R-:W2:Y:S01]  /*1680*/  LDG.E.64 R8, desc[UR12][R8.64] ;  /* 0x0000000c08087981 */ /* 0x000ea2000c1e1b00 */
[----:B------:R-:W0:Y:S01]  /*1690*/  S2UR UR8, SR_CgaCtaId ;  /* 0x00000000000879c3 */ /* 0x000e220000008800 */
[----:B------:R-:W-:Y:S01]  /*16a0*/  UMOV UR6, 0x400 ;  /* 0x0000040000067882 */ /* 0x000fe20000000000 */
[----:B------:R-:W-:Y:S01]  /*16b0*/  IMAD R0, R0, UR7, R27 ;  /* 0x0000000700007c24 */ /* 0x000fe2000f8e021b */
[----:B0-----:R-:W-:-:S06]  /*16c0*/  ULEA UR6, UR8, UR6, 0x18 ;  /* 0x0000000608067291 */ /* 0x001fcc000f8ec0ff */
[----:B------:R-:W-:-:S05]  /*16d0*/  LEA R0, R0, UR6, 0x3 ;  /* 0x0000000600007c11 */ /* 0x000fca000f8e18ff */
[----:B------:R-:W2:Y:S02]  /*16e0*/  LDS.64 R10, [R0] ;  /* 0x00000000000a7984 */ /* 0x000ea40000000a00 */
[----:B--2---:R-:W-:Y:S02]  /*16f0*/  IMAD R11, R11, R8, RZ ;  /* 0x000000080b0b7224 */ /* 0x004fe400078e02ff */
[----:B------:R-:W-:-:S04]  /*1700*/  IMAD.WIDE.U32 R6, R8, R10, R6 ;  /* 0x0000000a08067225 */ /* 0x000fc800078e0006 */
[----:B------:R-:W-:-:S04]  /*1710*/  IMAD R11, R9, R10, R11 ;  /* 0x0000000a090b7224 */ /* 0x000fc800078e020b */
[----:B------:R-:W-:-:S07]  /*1720*/  IMAD.IADD R7, R7, 0x1, R11 ;  /* 0x0000000107077824 */ /* 0x000fce00078e020b */
.L_x_9:
[----:B------:R-:W-:Y:S05]  /*1730*/  BSYNC.RECONVERGENT B0 ;  /* 0x0000000000007941 */ /* 0x000fea0003800200 */
.L_x_6:
[----:B------:R-:W-:Y:S05]  /*1740*/  @P6 BRA `(.L_x_10) ;  /* 0xffffffec00ec6947 */ /* 0x000fea000383ffff */
[----:B------:R-:W0:Y:S01]  /*1750*/  LDCU UR5, c[0x0][0x3a0] ;  /* 0x00007400ff0577ac */ /* 0x000e220008000800 */
[----:B------:R-:W-:-:S04]  /*1760*/  UIADD3 UR4, UPT, UPT, UR4, 0x1, URZ ;  /* 0x0000000104047890 */ /* 0x000fc8000fffe0ff */
[----:B0-----:R-:W-:-:S09]  /*1770*/  UISETP.NE.AND UP0, UPT, UR4, UR5, UPT ;  /* 0x000000050400728c */ /* 0x001fd2000bf05270 */
[----:B------:R-:W-:Y:S05]  /*1780*/  BRA.U UP0, `(.L_x_11) ;  /* 0xffffffed00d07547 */ /* 0x000fea000b83ffff */
.L_x_3:
[----:B------:R-:W0:Y:S02]  /*1790*/  LDC.64 R2, c[0x0][0x390] ;  /* 0x0000e400ff027b82 */ /* 0x000e240000000a00 */
[----:B0-----:R-:W-:-:S05]  /*17a0*/  IMAD.WIDE R22, R22, 0x8, R2 ;  /* 0x0000000816167825 */ /* 0x001fca00078e0202 */
[----:B------:R-:W-:Y:S01]  /*17b0*/  STG.E.64 desc[UR12][R22.64], R6 ;  /* 0x0000000616007986 */ /* 0x000fe2000c101b0c */
[----:B------:R-:W-:Y:S05]  /*17c0*/  EXIT ;  /* 0x000000000000794d */ /* 0x000fea0003800000 */
.L_x_12:
[----:B------:R-:W-:-:S00]  /*17d0*/  BRA `(.L_x_12) ;  /* 0xfffffffc00fc7947 */ /* 0x000fc0000383ffff */
[----:B------:R-:W-:-:S00]  /*17e0*/  NOP ;  /* 0x0000000000007918 */ /* 0x000fc00000000000 */
        /* <DEDUP_REMOVED lines=9> */
.L_x_13:


//--------------------- .nv.shared._Z7dkernelPlS_S_iiiiii --------------------------
	.section	.nv.shared._Z7dkernelPlS_S_iiiiii,"aw",@nobits
	.sectionflags	@""
	.align	16
	.zero		1024


//--------------------- .nv.shared.reserved.0     --------------------------
	.section	.nv.shared.reserved.0,"aw",@nobits
	.weak		__nv_reservedSMEM_offset_0_alias
	.size		__nv_reservedSMEM_offset_0_alias, 0, 64
	.other		__nv_reservedSMEM_offset_0_alias,@"STO_CUDA_RESERVED_SHARED STV_DEFAULT"
__nv_reservedSMEM_offset_0_alias:
	.zero		0
	.zero		64


//--------------------- .nv.constant0._Z7dkernelPlS_S_iiiiii --------------------------
	.section	.nv.constant0._Z7dkernelPlS_S_iiiiii,"a",@progbits
	.sectionflags	@""
	.align	4
.nv.constant0._Z7dkernelPlS_S_iiiiii:
	.zero		944


//--------------------- SYMBOLS --------------------------

	.type		.nv.reservedSmem.offset0,@object
	.size		.nv.reservedSmem.offset0,0x4
	.type		.nv.reservedSmem.cap,@object
	.size		.nv.reservedSmem.cap,0x4
